//
// Generated by NVIDIA NVVM Compiler
//
// Compiler Build ID: CL-36424714
// Cuda compilation tools, release 13.0, V13.0.88
// Based on NVVM 20.0.0
//

.version 9.0
.target sm_100
.address_size 64

	// .globl	_ZN3cub18CUB_300001_SM_10006detail11EmptyKernelIvEEvv
.global .align 1 .b8 _ZN30_INTERNAL_8b0b6b07_4_k_cu_main4cuda3std3__45__cpo5beginE[1];
.global .align 1 .b8 _ZN30_INTERNAL_8b0b6b07_4_k_cu_main4cuda3std3__45__cpo3endE[1];
.global .align 1 .b8 _ZN30_INTERNAL_8b0b6b07_4_k_cu_main4cuda3std3__45__cpo6cbeginE[1];
.global .align 1 .b8 _ZN30_INTERNAL_8b0b6b07_4_k_cu_main4cuda3std3__45__cpo4cendE[1];
.global .align 1 .b8 _ZN30_INTERNAL_8b0b6b07_4_k_cu_main4cuda3std3__45__cpo6rbeginE[1];
.global .align 1 .b8 _ZN30_INTERNAL_8b0b6b07_4_k_cu_main4cuda3std3__45__cpo4rendE[1];
.global .align 1 .b8 _ZN30_INTERNAL_8b0b6b07_4_k_cu_main4cuda3std3__45__cpo7crbeginE[1];
.global .align 1 .b8 _ZN30_INTERNAL_8b0b6b07_4_k_cu_main4cuda3std3__45__cpo5crendE[1];
.global .align 1 .b8 _ZN30_INTERNAL_8b0b6b07_4_k_cu_main4cuda3std3__432_GLOBAL__N__8b0b6b07_4_k_cu_main6ignoreE[1];
.global .align 1 .b8 _ZN30_INTERNAL_8b0b6b07_4_k_cu_main4cuda3std3__419piecewise_constructE[1];
.global .align 1 .b8 _ZN30_INTERNAL_8b0b6b07_4_k_cu_main4cuda3std3__48in_placeE[1];
.global .align 1 .b8 _ZN30_INTERNAL_8b0b6b07_4_k_cu_main4cuda3std3__420unreachable_sentinelE[1];
.global .align 1 .b8 _ZN30_INTERNAL_8b0b6b07_4_k_cu_main4cuda3std3__47nulloptE[1];
.global .align 1 .b8 _ZN30_INTERNAL_8b0b6b07_4_k_cu_main4cuda3std3__48unexpectE[1];
.global .align 1 .b8 _ZN30_INTERNAL_8b0b6b07_4_k_cu_main4cuda3std6ranges3__45__cpo4swapE[1];
.global .align 1 .b8 _ZN30_INTERNAL_8b0b6b07_4_k_cu_main4cuda3std6ranges3__45__cpo9iter_moveE[1];
.global .align 1 .b8 _ZN30_INTERNAL_8b0b6b07_4_k_cu_main4cuda3std6ranges3__45__cpo5beginE[1];
.global .align 1 .b8 _ZN30_INTERNAL_8b0b6b07_4_k_cu_main4cuda3std6ranges3__45__cpo3endE[1];
.global .align 1 .b8 _ZN30_INTERNAL_8b0b6b07_4_k_cu_main4cuda3std6ranges3__45__cpo6cbeginE[1];
.global .align 1 .b8 _ZN30_INTERNAL_8b0b6b07_4_k_cu_main4cuda3std6ranges3__45__cpo4cendE[1];
.global .align 1 .b8 _ZN30_INTERNAL_8b0b6b07_4_k_cu_main4cuda3std6ranges3__45__cpo7advanceE[1];
.global .align 1 .b8 _ZN30_INTERNAL_8b0b6b07_4_k_cu_main4cuda3std6ranges3__45__cpo9iter_swapE[1];
.global .align 1 .b8 _ZN30_INTERNAL_8b0b6b07_4_k_cu_main4cuda3std6ranges3__45__cpo4nextE[1];
.global .align 1 .b8 _ZN30_INTERNAL_8b0b6b07_4_k_cu_main4cuda3std6ranges3__45__cpo4prevE[1];
.global .align 1 .b8 _ZN30_INTERNAL_8b0b6b07_4_k_cu_main4cuda3std6ranges3__45__cpo4dataE[1];
.global .align 1 .b8 _ZN30_INTERNAL_8b0b6b07_4_k_cu_main4cuda3std6ranges3__45__cpo5cdataE[1];
.global .align 1 .b8 _ZN30_INTERNAL_8b0b6b07_4_k_cu_main4cuda3std6ranges3__45__cpo4sizeE[1];
.global .align 1 .b8 _ZN30_INTERNAL_8b0b6b07_4_k_cu_main4cuda3std6ranges3__45__cpo5ssizeE[1];
.global .align 1 .b8 _ZN30_INTERNAL_8b0b6b07_4_k_cu_main4cuda3std6ranges3__45__cpo8distanceE[1];
.global .align 1 .b8 _ZN30_INTERNAL_8b0b6b07_4_k_cu_main6thrust24THRUST_300001_SM_1000_NS8cuda_cub3parE[1];
.global .align 1 .b8 _ZN30_INTERNAL_8b0b6b07_4_k_cu_main6thrust24THRUST_300001_SM_1000_NS8cuda_cub10par_nosyncE[1];
.global .align 1 .b8 _ZN30_INTERNAL_8b0b6b07_4_k_cu_main6thrust24THRUST_300001_SM_1000_NS6system6detail10sequential3seqE[1];
.global .align 1 .b8 _ZN30_INTERNAL_8b0b6b07_4_k_cu_main6thrust24THRUST_300001_SM_1000_NS12placeholders2_1E[1];
.global .align 1 .b8 _ZN30_INTERNAL_8b0b6b07_4_k_cu_main6thrust24THRUST_300001_SM_1000_NS12placeholders2_2E[1];
.global .align 1 .b8 _ZN30_INTERNAL_8b0b6b07_4_k_cu_main6thrust24THRUST_300001_SM_1000_NS12placeholders2_3E[1];
.global .align 1 .b8 _ZN30_INTERNAL_8b0b6b07_4_k_cu_main6thrust24THRUST_300001_SM_1000_NS12placeholders2_4E[1];
.global .align 1 .b8 _ZN30_INTERNAL_8b0b6b07_4_k_cu_main6thrust24THRUST_300001_SM_1000_NS12placeholders2_5E[1];
.global .align 1 .b8 _ZN30_INTERNAL_8b0b6b07_4_k_cu_main6thrust24THRUST_300001_SM_1000_NS12placeholders2_6E[1];
.global .align 1 .b8 _ZN30_INTERNAL_8b0b6b07_4_k_cu_main6thrust24THRUST_300001_SM_1000_NS12placeholders2_7E[1];
.global .align 1 .b8 _ZN30_INTERNAL_8b0b6b07_4_k_cu_main6thrust24THRUST_300001_SM_1000_NS12placeholders2_8E[1];
.global .align 1 .b8 _ZN30_INTERNAL_8b0b6b07_4_k_cu_main6thrust24THRUST_300001_SM_1000_NS12placeholders2_9E[1];
.global .align 1 .b8 _ZN30_INTERNAL_8b0b6b07_4_k_cu_main6thrust24THRUST_300001_SM_1000_NS12placeholders3_10E[1];
.global .align 1 .b8 _ZN30_INTERNAL_8b0b6b07_4_k_cu_main6thrust24THRUST_300001_SM_1000_NS3seqE[1];

.visible .entry _ZN3cub18CUB_300001_SM_10006detail11EmptyKernelIvEEvv()
{


	ret;

}
	// .globl	_ZN3cub18CUB_300001_SM_10006detail8for_each13static_kernelINS2_12policy_hub_t12policy_500_tEmN6thrust24THRUST_300001_SM_1000_NS8cuda_cub20__uninitialized_fill7functorINS7_10device_ptrIfEEfEEEEvT0_T1_
.visible .entry _ZN3cub18CUB_300001_SM_10006detail8for_each13static_kernelINS2_12policy_hub_t12policy_500_tEmN6thrust24THRUST_300001_SM_1000_NS8cuda_cub20__uninitialized_fill7functorINS7_10device_ptrIfEEfEEEEvT0_T1_(
	.param .u64 _ZN3cub18CUB_300001_SM_10006detail8for_each13static_kernelINS2_12policy_hub_t12policy_500_tEmN6thrust24THRUST_300001_SM_1000_NS8cuda_cub20__uninitialized_fill7functorINS7_10device_ptrIfEEfEEEEvT0_T1__param_0,
	.param .align 8 .b8 _ZN3cub18CUB_300001_SM_10006detail8for_each13static_kernelINS2_12policy_hub_t12policy_500_tEmN6thrust24THRUST_300001_SM_1000_NS8cuda_cub20__uninitialized_fill7functorINS7_10device_ptrIfEEfEEEEvT0_T1__param_1[16]
)
.maxntid 256
{
	.reg .pred 	%p<4>;
	.reg .b16 	%rs<5>;
	.reg .b32 	%r<10>;
	.reg .b32 	%f<3>;
	.reg .b64 	%rd<16>;

	ld.param.f32 	%f2, [_ZN3cub18CUB_300001_SM_10006detail8for_each13static_kernelINS2_12policy_hub_t12policy_500_tEmN6thrust24THRUST_300001_SM_1000_NS8cuda_cub20__uninitialized_fill7functorINS7_10device_ptrIfEEfEEEEvT0_T1__param_1+8];
	ld.param.u64 	%rd4, [_ZN3cub18CUB_300001_SM_10006detail8for_each13static_kernelINS2_12policy_hub_t12policy_500_tEmN6thrust24THRUST_300001_SM_1000_NS8cuda_cub20__uninitialized_fill7functorINS7_10device_ptrIfEEfEEEEvT0_T1__param_1];
	ld.param.u64 	%rd5, [_ZN3cub18CUB_300001_SM_10006detail8for_each13static_kernelINS2_12policy_hub_t12policy_500_tEmN6thrust24THRUST_300001_SM_1000_NS8cuda_cub20__uninitialized_fill7functorINS7_10device_ptrIfEEfEEEEvT0_T1__param_0];
	mov.u32 	%r7, %ctaid.x;
	mul.wide.u32 	%rd1, %r7, 512;
	sub.s64 	%rd2, %rd5, %rd1;
	setp.lt.u64 	%p1, %rd2, 512;
	@%p1 bra 	$L__BB1_2;
	mov.u32 	%r9, %tid.x;
	cvta.to.global.u64 	%rd11, %rd4;
	cvt.u64.u32 	%rd12, %r9;
	add.s64 	%rd13, %rd1, %rd12;
	shl.b64 	%rd14, %rd13, 2;
	add.s64 	%rd15, %rd11, %rd14;
	st.global.f32 	[%rd15], %f2;
	st.global.f32 	[%rd15+1024], %f2;
	bra.uni 	$L__BB1_6;
$L__BB1_2:
	cvta.to.global.u64 	%rd6, %rd4;
	mov.u32 	%r1, %tid.x;
	cvt.u64.u32 	%rd7, %r1;
	setp.le.u64 	%p2, %rd2, %rd7;
	add.s64 	%rd8, %rd1, %rd7;
	shl.b64 	%rd9, %rd8, 2;
	add.s64 	%rd3, %rd6, %rd9;
	@%p2 bra 	$L__BB1_4;
	st.global.f32 	[%rd3], %f2;
$L__BB1_4:
	add.s32 	%r8, %r1, 256;
	cvt.u64.u32 	%rd10, %r8;
	setp.le.u64 	%p3, %rd2, %rd10;
	@%p3 bra 	$L__BB1_6;
	st.global.f32 	[%rd3+1024], %f2;
$L__BB1_6:
	ret;

}
	// .globl	_ZN3cub18CUB_300001_SM_10006detail8for_each13static_kernelINS2_12policy_hub_t12policy_500_tElN6thrust24THRUST_300001_SM_1000_NS8cuda_cub6__fill7functorINS7_6detail15normal_iteratorINS7_10device_ptrIfEEEEdEEEEvT0_T1_
.visible .entry _ZN3cub18CUB_300001_SM_10006detail8for_each13static_kernelINS2_12policy_hub_t12policy_500_tElN6thrust24THRUST_300001_SM_1000_NS8cuda_cub6__fill7functorINS7_6detail15normal_iteratorINS7_10device_ptrIfEEEEdEEEEvT0_T1_(
	.param .u64 _ZN3cub18CUB_300001_SM_10006detail8for_each13static_kernelINS2_12policy_hub_t12policy_500_tElN6thrust24THRUST_300001_SM_1000_NS8cuda_cub6__fill7functorINS7_6detail15normal_iteratorINS7_10device_ptrIfEEEEdEEEEvT0_T1__param_0,
	.param .align 8 .b8 _ZN3cub18CUB_300001_SM_10006detail8for_each13static_kernelINS2_12policy_hub_t12policy_500_tElN6thrust24THRUST_300001_SM_1000_NS8cuda_cub6__fill7functorINS7_6detail15normal_iteratorINS7_10device_ptrIfEEEEdEEEEvT0_T1__param_1[16]
)
.maxntid 256
{
	.reg .pred 	%p<4>;
	.reg .b32 	%r<5>;
	.reg .b32 	%f<3>;
	.reg .b64 	%rd<17>;
	.reg .b64 	%fd<2>;

	ld.param.f64 	%fd1, [_ZN3cub18CUB_300001_SM_10006detail8for_each13static_kernelINS2_12policy_hub_t12policy_500_tElN6thrust24THRUST_300001_SM_1000_NS8cuda_cub6__fill7functorINS7_6detail15normal_iteratorINS7_10device_ptrIfEEEEdEEEEvT0_T1__param_1+8];
	ld.param.u64 	%rd5, [_ZN3cub18CUB_300001_SM_10006detail8for_each13static_kernelINS2_12policy_hub_t12policy_500_tElN6thrust24THRUST_300001_SM_1000_NS8cuda_cub6__fill7functorINS7_6detail15normal_iteratorINS7_10device_ptrIfEEEEdEEEEvT0_T1__param_1];
	ld.param.u64 	%rd6, [_ZN3cub18CUB_300001_SM_10006detail8for_each13static_kernelINS2_12policy_hub_t12policy_500_tElN6thrust24THRUST_300001_SM_1000_NS8cuda_cub6__fill7functorINS7_6detail15normal_iteratorINS7_10device_ptrIfEEEEdEEEEvT0_T1__param_0];
	mov.u32 	%r2, %ctaid.x;
	mul.wide.u32 	%rd1, %r2, 512;
	sub.s64 	%rd2, %rd6, %rd1;
	setp.lt.s64 	%p1, %rd2, 512;
	@%p1 bra 	$L__BB2_2;
	cvt.rn.f32.f64 	%f2, %fd1;
	mov.u32 	%r4, %tid.x;
	cvta.to.global.u64 	%rd12, %rd5;
	cvt.u64.u32 	%rd13, %r4;
	add.s64 	%rd14, %rd1, %rd13;
	shl.b64 	%rd15, %rd14, 2;
	add.s64 	%rd16, %rd12, %rd15;
	st.global.f32 	[%rd16], %f2;
	st.global.f32 	[%rd16+1024], %f2;
	bra.uni 	$L__BB2_6;
$L__BB2_2:
	cvta.to.global.u64 	%rd7, %rd5;
	mov.u32 	%r1, %tid.x;
	cvt.s64.s32 	%rd3, %rd2;
	cvt.rn.f32.f64 	%f1, %fd1;
	cvt.u64.u32 	%rd8, %r1;
	setp.le.s64 	%p2, %rd3, %rd8;
	add.s64 	%rd9, %rd1, %rd8;
	shl.b64 	%rd10, %rd9, 2;
	add.s64 	%rd4, %rd7, %rd10;
	@%p2 bra 	$L__BB2_4;
	st.global.f32 	[%rd4], %f1;
$L__BB2_4:
	add.s32 	%r3, %r1, 256;
	cvt.u64.u32 	%rd11, %r3;
	setp.le.s64 	%p3, %rd3, %rd11;
	@%p3 bra 	$L__BB2_6;
	st.global.f32 	[%rd4+1024], %f1;
$L__BB2_6:
	ret;

}
	// .globl	_ZN3cub18CUB_300001_SM_10006detail8for_each13static_kernelINS2_12policy_hub_t12policy_500_tElN6thrust24THRUST_300001_SM_1000_NS8cuda_cub10__tabulate7functorINS7_6detail15normal_iteratorINS7_10device_ptrIfEEEENS7_6system6detail7generic6detail22compute_sequence_valueIdvEElEEEEvT0_T1_
.visible .entry _ZN3cub18CUB_300001_SM_10006detail8for_each13static_kernelINS2_12policy_hub_t12policy_500_tElN6thrust24THRUST_300001_SM_1000_NS8cuda_cub10__tabulate7functorINS7_6detail15normal_iteratorINS7_10device_ptrIfEEEENS7_6system6detail7generic6detail22compute_sequence_valueIdvEElEEEEvT0_T1_(
	.param .u64 _ZN3cub18CUB_300001_SM_10006detail8for_each13static_kernelINS2_12policy_hub_t12policy_500_tElN6thrust24THRUST_300001_SM_1000_NS8cuda_cub10__tabulate7functorINS7_6detail15normal_iteratorINS7_10device_ptrIfEEEENS7_6system6detail7generic6detail22compute_sequence_valueIdvEElEEEEvT0_T1__param_0,
	.param .align 8 .b8 _ZN3cub18CUB_300001_SM_10006detail8for_each13static_kernelINS2_12policy_hub_t12policy_500_tElN6thrust24THRUST_300001_SM_1000_NS8cuda_cub10__tabulate7functorINS7_6detail15normal_iteratorINS7_10device_ptrIfEEEENS7_6system6detail7generic6detail22compute_sequence_valueIdvEElEEEEvT0_T1__param_1[24]
)
.maxntid 256
{
	.reg .pred 	%p<4>;
	.reg .b32 	%r<6>;
	.reg .b32 	%f<5>;
	.reg .b64 	%rd<21>;
	.reg .b64 	%fd<13>;

	ld.param.f64 	%fd4, [_ZN3cub18CUB_300001_SM_10006detail8for_each13static_kernelINS2_12policy_hub_t12policy_500_tElN6thrust24THRUST_300001_SM_1000_NS8cuda_cub10__tabulate7functorINS7_6detail15normal_iteratorINS7_10device_ptrIfEEEENS7_6system6detail7generic6detail22compute_sequence_valueIdvEElEEEEvT0_T1__param_1+16];
	ld.param.f64 	%fd3, [_ZN3cub18CUB_300001_SM_10006detail8for_each13static_kernelINS2_12policy_hub_t12policy_500_tElN6thrust24THRUST_300001_SM_1000_NS8cuda_cub10__tabulate7functorINS7_6detail15normal_iteratorINS7_10device_ptrIfEEEENS7_6system6detail7generic6detail22compute_sequence_valueIdvEElEEEEvT0_T1__param_1+8];
	ld.param.u64 	%rd7, [_ZN3cub18CUB_300001_SM_10006detail8for_each13static_kernelINS2_12policy_hub_t12policy_500_tElN6thrust24THRUST_300001_SM_1000_NS8cuda_cub10__tabulate7functorINS7_6detail15normal_iteratorINS7_10device_ptrIfEEEENS7_6system6detail7generic6detail22compute_sequence_valueIdvEElEEEEvT0_T1__param_1];
	ld.param.u64 	%rd8, [_ZN3cub18CUB_300001_SM_10006detail8for_each13static_kernelINS2_12policy_hub_t12policy_500_tElN6thrust24THRUST_300001_SM_1000_NS8cuda_cub10__tabulate7functorINS7_6detail15normal_iteratorINS7_10device_ptrIfEEEENS7_6system6detail7generic6detail22compute_sequence_valueIdvEElEEEEvT0_T1__param_0];
	mov.u32 	%r1, %ctaid.x;
	mul.wide.u32 	%rd1, %r1, 512;
	sub.s64 	%rd2, %rd8, %rd1;
	setp.lt.s64 	%p1, %rd2, 512;
	@%p1 bra 	$L__BB3_2;
	mov.u32 	%r5, %tid.x;
	cvta.to.global.u64 	%rd15, %rd7;
	cvt.u64.u32 	%rd16, %r5;
	add.s64 	%rd17, %rd1, %rd16;
	cvt.rn.f64.u64 	%fd9, %rd17;
	fma.rn.f64 	%fd10, %fd4, %fd9, %fd3;
	cvt.rn.f32.f64 	%f3, %fd10;
	shl.b64 	%rd18, %rd17, 2;
	add.s64 	%rd19, %rd15, %rd18;
	st.global.f32 	[%rd19], %f3;
	add.s64 	%rd20, %rd17, 256;
	cvt.rn.f64.u64 	%fd11, %rd20;
	fma.rn.f64 	%fd12, %fd4, %fd11, %fd3;
	cvt.rn.f32.f64 	%f4, %fd12;
	st.global.f32 	[%rd19+1024], %f4;
	bra.uni 	$L__BB3_6;
$L__BB3_2:
	cvta.to.global.u64 	%rd3, %rd7;
	mov.u32 	%r2, %tid.x;
	cvt.s64.s32 	%rd4, %rd2;
	cvt.u64.u32 	%rd5, %r2;
	setp.le.s64 	%p2, %rd4, %rd5;
	@%p2 bra 	$L__BB3_4;
	add.s64 	%rd9, %rd1, %rd5;
	cvt.rn.f64.u64 	%fd5, %rd9;
	fma.rn.f64 	%fd6, %fd4, %fd5, %fd3;
	cvt.rn.f32.f64 	%f1, %fd6;
	shl.b64 	%rd10, %rd9, 2;
	add.s64 	%rd11, %rd3, %rd10;
	st.global.f32 	[%rd11], %f1;
$L__BB3_4:
	cvt.u32.u64 	%r3, %rd5;
	add.s32 	%r4, %r3, 256;
	cvt.u64.u32 	%rd6, %r4;
	setp.le.s64 	%p3, %rd4, %rd6;
	@%p3 bra 	$L__BB3_6;
	add.s64 	%rd12, %rd1, %rd6;
	shl.b64 	%rd13, %rd12, 2;
	cvt.rn.f64.u64 	%fd7, %rd12;
	fma.rn.f64 	%fd8, %fd4, %fd7, %fd3;
	cvt.rn.f32.f64 	%f2, %fd8;
	add.s64 	%rd14, %rd13, %rd3;
	st.global.f32 	[%rd14], %f2;
$L__BB3_6:
	ret;

}
	// .globl	_ZN3cub18CUB_300001_SM_10006detail8for_each13static_kernelINS2_12policy_hub_t12policy_500_tElN6thrust24THRUST_300001_SM_1000_NS8cuda_cub20__uninitialized_copy7functorINS7_6detail15normal_iteratorINS7_10device_ptrIfEEEENS7_7pointerIfNS8_3tagENS7_11use_defaultESI_EEEEEEvT0_T1_
.visible .entry _ZN3cub18CUB_300001_SM_10006detail8for_each13static_kernelINS2_12policy_hub_t12policy_500_tElN6thrust24THRUST_300001_SM_1000_NS8cuda_cub20__uninitialized_copy7functorINS7_6detail15normal_iteratorINS7_10device_ptrIfEEEENS7_7pointerIfNS8_3tagENS7_11use_defaultESI_EEEEEEvT0_T1_(
	.param .u64 _ZN3cub18CUB_300001_SM_10006detail8for_each13static_kernelINS2_12policy_hub_t12policy_500_tElN6thrust24THRUST_300001_SM_1000_NS8cuda_cub20__uninitialized_copy7functorINS7_6detail15normal_iteratorINS7_10device_ptrIfEEEENS7_7pointerIfNS8_3tagENS7_11use_defaultESI_EEEEEEvT0_T1__param_0,
	.param .align 8 .b8 _ZN3cub18CUB_300001_SM_10006detail8for_each13static_kernelINS2_12policy_hub_t12policy_500_tElN6thrust24THRUST_300001_SM_1000_NS8cuda_cub20__uninitialized_copy7functorINS7_6detail15normal_iteratorINS7_10device_ptrIfEEEENS7_7pointerIfNS8_3tagENS7_11use_defaultESI_EEEEEEvT0_T1__param_1[16]
)
.maxntid 256
{
	.reg .pred 	%p<4>;
	.reg .b32 	%r<6>;
	.reg .b32 	%f<5>;
	.reg .b64 	%rd<26>;

	ld.param.u64 	%rd8, [_ZN3cub18CUB_300001_SM_10006detail8for_each13static_kernelINS2_12policy_hub_t12policy_500_tElN6thrust24THRUST_300001_SM_1000_NS8cuda_cub20__uninitialized_copy7functorINS7_6detail15normal_iteratorINS7_10device_ptrIfEEEENS7_7pointerIfNS8_3tagENS7_11use_defaultESI_EEEEEEvT0_T1__param_1+8];
	ld.param.u64 	%rd7, [_ZN3cub18CUB_300001_SM_10006detail8for_each13static_kernelINS2_12policy_hub_t12policy_500_tElN6thrust24THRUST_300001_SM_1000_NS8cuda_cub20__uninitialized_copy7functorINS7_6detail15normal_iteratorINS7_10device_ptrIfEEEENS7_7pointerIfNS8_3tagENS7_11use_defaultESI_EEEEEEvT0_T1__param_1];
	ld.param.u64 	%rd9, [_ZN3cub18CUB_300001_SM_10006detail8for_each13static_kernelINS2_12policy_hub_t12policy_500_tElN6thrust24THRUST_300001_SM_1000_NS8cuda_cub20__uninitialized_copy7functorINS7_6detail15normal_iteratorINS7_10device_ptrIfEEEENS7_7pointerIfNS8_3tagENS7_11use_defaultESI_EEEEEEvT0_T1__param_0];
	mov.u32 	%r1, %ctaid.x;
	mul.wide.u32 	%rd1, %r1, 512;
	sub.s64 	%rd2, %rd9, %rd1;
	setp.lt.s64 	%p1, %rd2, 512;
	@%p1 bra 	$L__BB4_2;
	mov.u32 	%r5, %tid.x;
	cvta.to.global.u64 	%rd19, %rd8;
	cvta.to.global.u64 	%rd20, %rd7;
	cvt.u64.u32 	%rd21, %r5;
	add.s64 	%rd22, %rd1, %rd21;
	shl.b64 	%rd23, %rd22, 2;
	add.s64 	%rd24, %rd20, %rd23;
	add.s64 	%rd25, %rd19, %rd23;
	ld.global.f32 	%f3, [%rd24];
	st.global.f32 	[%rd25], %f3;
	ld.global.f32 	%f4, [%rd24+1024];
	st.global.f32 	[%rd25+1024], %f4;
	bra.uni 	$L__BB4_6;
$L__BB4_2:
	cvta.to.global.u64 	%rd3, %rd7;
	cvta.to.global.u64 	%rd4, %rd8;
	mov.u32 	%r2, %tid.x;
	cvt.s64.s32 	%rd5, %rd2;
	cvt.u64.u32 	%rd6, %r2;
	setp.le.s64 	%p2, %rd5, %rd6;
	@%p2 bra 	$L__BB4_4;
	add.s64 	%rd10, %rd1, %rd6;
	shl.b64 	%rd11, %rd10, 2;
	add.s64 	%rd12, %rd3, %rd11;
	add.s64 	%rd13, %rd4, %rd11;
	ld.global.f32 	%f1, [%rd12];
	st.global.f32 	[%rd13], %f1;
$L__BB4_4:
	cvt.u32.u64 	%r3, %rd6;
	add.s32 	%r4, %r3, 256;
	cvt.u64.u32 	%rd14, %r4;
	setp.le.s64 	%p3, %rd5, %rd14;
	@%p3 bra 	$L__BB4_6;
	add.s64 	%rd15, %rd1, %rd6;
	shl.b64 	%rd16, %rd15, 2;
	add.s64 	%rd17, %rd3, %rd16;
	add.s64 	%rd18, %rd4, %rd16;
	ld.global.f32 	%f2, [%rd17+1024];
	st.global.f32 	[%rd18+1024], %f2;
$L__BB4_6:
	ret;

}
	// .globl	_ZN3cub18CUB_300001_SM_10006detail9transform16transform_kernelINS2_10policy_hubILb1EN4cuda3std3__45tupleIJN6thrust24THRUST_300001_SM_1000_NS12zip_iteratorINS8_IJNSA_6detail15normal_iteratorINSA_10device_ptrIfEEEESG_SG_SG_EEEEEEEEE10policy1000Ei18arbitrary_functor1NSB_INS8_IJSG_SG_SG_EEEEEJSI_EEEvT0_iT1_T2_DpNS2_10kernel_argIT3_EE
.visible .entry _ZN3cub18CUB_300001_SM_10006detail9transform16transform_kernelINS2_10policy_hubILb1EN4cuda3std3__45tupleIJN6thrust24THRUST_300001_SM_1000_NS12zip_iteratorINS8_IJNSA_6detail15normal_iteratorINSA_10device_ptrIfEEEESG_SG_SG_EEEEEEEEE10policy1000Ei18arbitrary_functor1NSB_INS8_IJSG_SG_SG_EEEEEJSI_EEEvT0_iT1_T2_DpNS2_10kernel_argIT3_EE(
	.param .u32 _ZN3cub18CUB_300001_SM_10006detail9transform16transform_kernelINS2_10policy_hubILb1EN4cuda3std3__45tupleIJN6thrust24THRUST_300001_SM_1000_NS12zip_iteratorINS8_IJNSA_6detail15normal_iteratorINSA_10device_ptrIfEEEESG_SG_SG_EEEEEEEEE10policy1000Ei18arbitrary_functor1NSB_INS8_IJSG_SG_SG_EEEEEJSI_EEEvT0_iT1_T2_DpNS2_10kernel_argIT3_EE_param_0,
	.param .u32 _ZN3cub18CUB_300001_SM_10006detail9transform16transform_kernelINS2_10policy_hubILb1EN4cuda3std3__45tupleIJN6thrust24THRUST_300001_SM_1000_NS12zip_iteratorINS8_IJNSA_6detail15normal_iteratorINSA_10device_ptrIfEEEESG_SG_SG_EEEEEEEEE10policy1000Ei18arbitrary_functor1NSB_INS8_IJSG_SG_SG_EEEEEJSI_EEEvT0_iT1_T2_DpNS2_10kernel_argIT3_EE_param_1,
	.param .align 1 .b8 _ZN3cub18CUB_300001_SM_10006detail9transform16transform_kernelINS2_10policy_hubILb1EN4cuda3std3__45tupleIJN6thrust24THRUST_300001_SM_1000_NS12zip_iteratorINS8_IJNSA_6detail15normal_iteratorINSA_10device_ptrIfEEEESG_SG_SG_EEEEEEEEE10policy1000Ei18arbitrary_functor1NSB_INS8_IJSG_SG_SG_EEEEEJSI_EEEvT0_iT1_T2_DpNS2_10kernel_argIT3_EE_param_2[1],
	.param .align 8 .b8 _ZN3cub18CUB_300001_SM_10006detail9transform16transform_kernelINS2_10policy_hubILb1EN4cuda3std3__45tupleIJN6thrust24THRUST_300001_SM_1000_NS12zip_iteratorINS8_IJNSA_6detail15normal_iteratorINSA_10device_ptrIfEEEESG_SG_SG_EEEEEEEEE10policy1000Ei18arbitrary_functor1NSB_INS8_IJSG_SG_SG_EEEEEJSI_EEEvT0_iT1_T2_DpNS2_10kernel_argIT3_EE_param_3[24],
	.param .align 8 .b8 _ZN3cub18CUB_300001_SM_10006detail9transform16transform_kernelINS2_10policy_hubILb1EN4cuda3std3__45tupleIJN6thrust24THRUST_300001_SM_1000_NS12zip_iteratorINS8_IJNSA_6detail15normal_iteratorINSA_10device_ptrIfEEEESG_SG_SG_EEEEEEEEE10policy1000Ei18arbitrary_functor1NSB_INS8_IJSG_SG_SG_EEEEEJSI_EEEvT0_iT1_T2_DpNS2_10kernel_argIT3_EE_param_4[32]
)
.maxntid 128
{
	.reg .pred 	%p<23>;
	.reg .b32 	%r<57>;
	.reg .b32 	%f<127>;
	.reg .b64 	%rd<114>;
	.reg .b64 	%fd<141>;

	ld.param.u32 	%r30, [_ZN3cub18CUB_300001_SM_10006detail9transform16transform_kernelINS2_10policy_hubILb1EN4cuda3std3__45tupleIJN6thrust24THRUST_300001_SM_1000_NS12zip_iteratorINS8_IJNSA_6detail15normal_iteratorINSA_10device_ptrIfEEEESG_SG_SG_EEEEEEEEE10policy1000Ei18arbitrary_functor1NSB_INS8_IJSG_SG_SG_EEEEEJSI_EEEvT0_iT1_T2_DpNS2_10kernel_argIT3_EE_param_0];
	ld.param.u64 	%rd23, [_ZN3cub18CUB_300001_SM_10006detail9transform16transform_kernelINS2_10policy_hubILb1EN4cuda3std3__45tupleIJN6thrust24THRUST_300001_SM_1000_NS12zip_iteratorINS8_IJNSA_6detail15normal_iteratorINSA_10device_ptrIfEEEESG_SG_SG_EEEEEEEEE10policy1000Ei18arbitrary_functor1NSB_INS8_IJSG_SG_SG_EEEEEJSI_EEEvT0_iT1_T2_DpNS2_10kernel_argIT3_EE_param_4+24];
	ld.param.u64 	%rd24, [_ZN3cub18CUB_300001_SM_10006detail9transform16transform_kernelINS2_10policy_hubILb1EN4cuda3std3__45tupleIJN6thrust24THRUST_300001_SM_1000_NS12zip_iteratorINS8_IJNSA_6detail15normal_iteratorINSA_10device_ptrIfEEEESG_SG_SG_EEEEEEEEE10policy1000Ei18arbitrary_functor1NSB_INS8_IJSG_SG_SG_EEEEEJSI_EEEvT0_iT1_T2_DpNS2_10kernel_argIT3_EE_param_4+16];
	ld.param.u64 	%rd25, [_ZN3cub18CUB_300001_SM_10006detail9transform16transform_kernelINS2_10policy_hubILb1EN4cuda3std3__45tupleIJN6thrust24THRUST_300001_SM_1000_NS12zip_iteratorINS8_IJNSA_6detail15normal_iteratorINSA_10device_ptrIfEEEESG_SG_SG_EEEEEEEEE10policy1000Ei18arbitrary_functor1NSB_INS8_IJSG_SG_SG_EEEEEJSI_EEEvT0_iT1_T2_DpNS2_10kernel_argIT3_EE_param_4+8];
	ld.param.u64 	%rd26, [_ZN3cub18CUB_300001_SM_10006detail9transform16transform_kernelINS2_10policy_hubILb1EN4cuda3std3__45tupleIJN6thrust24THRUST_300001_SM_1000_NS12zip_iteratorINS8_IJNSA_6detail15normal_iteratorINSA_10device_ptrIfEEEESG_SG_SG_EEEEEEEEE10policy1000Ei18arbitrary_functor1NSB_INS8_IJSG_SG_SG_EEEEEJSI_EEEvT0_iT1_T2_DpNS2_10kernel_argIT3_EE_param_4];
	ld.param.u64 	%rd22, [_ZN3cub18CUB_300001_SM_10006detail9transform16transform_kernelINS2_10policy_hubILb1EN4cuda3std3__45tupleIJN6thrust24THRUST_300001_SM_1000_NS12zip_iteratorINS8_IJNSA_6detail15normal_iteratorINSA_10device_ptrIfEEEESG_SG_SG_EEEEEEEEE10policy1000Ei18arbitrary_functor1NSB_INS8_IJSG_SG_SG_EEEEEJSI_EEEvT0_iT1_T2_DpNS2_10kernel_argIT3_EE_param_3+16];
	ld.param.u64 	%rd21, [_ZN3cub18CUB_300001_SM_10006detail9transform16transform_kernelINS2_10policy_hubILb1EN4cuda3std3__45tupleIJN6thrust24THRUST_300001_SM_1000_NS12zip_iteratorINS8_IJNSA_6detail15normal_iteratorINSA_10device_ptrIfEEEESG_SG_SG_EEEEEEEEE10policy1000Ei18arbitrary_functor1NSB_INS8_IJSG_SG_SG_EEEEEJSI_EEEvT0_iT1_T2_DpNS2_10kernel_argIT3_EE_param_3+8];
	ld.param.u64 	%rd20, [_ZN3cub18CUB_300001_SM_10006detail9transform16transform_kernelINS2_10policy_hubILb1EN4cuda3std3__45tupleIJN6thrust24THRUST_300001_SM_1000_NS12zip_iteratorINS8_IJNSA_6detail15normal_iteratorINSA_10device_ptrIfEEEESG_SG_SG_EEEEEEEEE10policy1000Ei18arbitrary_functor1NSB_INS8_IJSG_SG_SG_EEEEEJSI_EEEvT0_iT1_T2_DpNS2_10kernel_argIT3_EE_param_3];
	ld.param.u32 	%r29, [_ZN3cub18CUB_300001_SM_10006detail9transform16transform_kernelINS2_10policy_hubILb1EN4cuda3std3__45tupleIJN6thrust24THRUST_300001_SM_1000_NS12zip_iteratorINS8_IJNSA_6detail15normal_iteratorINSA_10device_ptrIfEEEESG_SG_SG_EEEEEEEEE10policy1000Ei18arbitrary_functor1NSB_INS8_IJSG_SG_SG_EEEEEJSI_EEEvT0_iT1_T2_DpNS2_10kernel_argIT3_EE_param_1];
	cvta.to.global.u64 	%rd1, %rd20;
	cvta.to.global.u64 	%rd2, %rd21;
	cvta.to.global.u64 	%rd27, %rd22;
	cvta.to.global.u64 	%rd3, %rd26;
	cvta.to.global.u64 	%rd4, %rd25;
	cvta.to.global.u64 	%rd5, %rd24;
	cvta.to.global.u64 	%rd6, %rd23;
	shl.b32 	%r31, %r29, 7;
	mov.u32 	%r32, %ctaid.x;
	mul.lo.s32 	%r1, %r31, %r32;
	sub.s32 	%r33, %r30, %r1;
	min.s32 	%r2, %r31, %r33;
	mul.wide.s32 	%rd28, %r1, 4;
	add.s64 	%rd7, %rd3, %rd28;
	add.s64 	%rd8, %rd4, %rd28;
	add.s64 	%rd9, %rd5, %rd28;
	add.s64 	%rd10, %rd6, %rd28;
	add.s64 	%rd11, %rd1, %rd28;
	add.s64 	%rd12, %rd2, %rd28;
	add.s64 	%rd13, %rd27, %rd28;
	setp.gt.s32 	%p1, %r31, %r33;
	@%p1 bra 	$L__BB5_10;
	setp.lt.s32 	%p2, %r29, 1;
	@%p2 bra 	$L__BB5_32;
	mov.u32 	%r3, %tid.x;
	setp.lt.u32 	%p3, %r29, 4;
	mov.b32 	%r55, 0;
	@%p3 bra 	$L__BB5_5;
	and.b32  	%r55, %r29, 2147483644;
	neg.s32 	%r51, %r55;
	add.s64 	%rd30, %rd28, 1024;
	add.s64 	%rd14, %rd6, %rd30;
	add.s64 	%rd15, %rd3, %rd30;
	add.s64 	%rd16, %rd4, %rd30;
	add.s64 	%rd17, %rd5, %rd30;
	add.s64 	%rd18, %rd1, %rd30;
	add.s64 	%rd19, %rd2, %rd30;
	mul.lo.s32 	%r37, %r29, %r32;
	shl.b32 	%r38, %r37, 7;
	mov.u32 	%r50, %r3;
$L__BB5_4:
	.pragma "nounroll";
	mul.wide.s32 	%rd31, %r50, 4;
	add.s64 	%rd32, %rd14, %rd31;
	add.s64 	%rd33, %rd15, %rd31;
	add.s64 	%rd34, %rd16, %rd31;
	cvta.to.global.u64 	%rd35, %rd22;
	mul.wide.s32 	%rd36, %r38, 4;
	add.s64 	%rd37, %rd36, %rd35;
	add.s64 	%rd38, %rd37, %rd31;
	add.s64 	%rd39, %rd17, %rd31;
	add.s64 	%rd40, %rd18, %rd31;
	add.s64 	%rd41, %rd19, %rd31;
	ld.global.f32 	%f1, [%rd32+-1024];
	ld.global.f32 	%f2, [%rd33+-1024];
	cvt.f64.f32 	%fd1, %f2;
	ld.global.f32 	%f3, [%rd34+-1024];
	mul.f32 	%f4, %f3, %f2;
	mul.f32 	%f5, %f1, %f4;
	cvt.f64.f32 	%fd2, %f5;
	mul.f64 	%fd3, %fd2, 0d3FB999999999999A;
	sub.f64 	%fd4, %fd1, %fd3;
	cvt.rn.f32.f64 	%f6, %fd4;
	cvt.f64.f32 	%fd5, %f3;
	mul.f64 	%fd6, %fd5, 0d3FB999999999999A;
	sub.f64 	%fd7, %fd2, %fd6;
	fma.rn.f64 	%fd8, %fd7, 0d3FB999999999999A, %fd5;
	cvt.rn.f32.f64 	%f7, %fd8;
	ld.global.f32 	%f8, [%rd39+-1024];
	cvt.f64.f32 	%fd9, %f8;
	fma.rn.f64 	%fd10, %fd6, 0d3FB999999999999A, %fd9;
	cvt.rn.f32.f64 	%f9, %fd10;
	st.global.f32 	[%rd40+-1024], %f6;
	st.global.f32 	[%rd41+-1024], %f7;
	st.global.f32 	[%rd38], %f9;
	ld.global.f32 	%f10, [%rd32+-512];
	ld.global.f32 	%f11, [%rd33+-512];
	cvt.f64.f32 	%fd11, %f11;
	ld.global.f32 	%f12, [%rd34+-512];
	mul.f32 	%f13, %f12, %f11;
	mul.f32 	%f14, %f10, %f13;
	cvt.f64.f32 	%fd12, %f14;
	mul.f64 	%fd13, %fd12, 0d3FB999999999999A;
	sub.f64 	%fd14, %fd11, %fd13;
	cvt.rn.f32.f64 	%f15, %fd14;
	cvt.f64.f32 	%fd15, %f12;
	mul.f64 	%fd16, %fd15, 0d3FB999999999999A;
	sub.f64 	%fd17, %fd12, %fd16;
	fma.rn.f64 	%fd18, %fd17, 0d3FB999999999999A, %fd15;
	cvt.rn.f32.f64 	%f16, %fd18;
	ld.global.f32 	%f17, [%rd39+-512];
	cvt.f64.f32 	%fd19, %f17;
	fma.rn.f64 	%fd20, %fd16, 0d3FB999999999999A, %fd19;
	cvt.rn.f32.f64 	%f18, %fd20;
	st.global.f32 	[%rd40+-512], %f15;
	st.global.f32 	[%rd41+-512], %f16;
	st.global.f32 	[%rd38+512], %f18;
	ld.global.f32 	%f19, [%rd32];
	ld.global.f32 	%f20, [%rd33];
	cvt.f64.f32 	%fd21, %f20;
	ld.global.f32 	%f21, [%rd34];
	mul.f32 	%f22, %f21, %f20;
	mul.f32 	%f23, %f19, %f22;
	cvt.f64.f32 	%fd22, %f23;
	mul.f64 	%fd23, %fd22, 0d3FB999999999999A;
	sub.f64 	%fd24, %fd21, %fd23;
	cvt.rn.f32.f64 	%f24, %fd24;
	cvt.f64.f32 	%fd25, %f21;
	mul.f64 	%fd26, %fd25, 0d3FB999999999999A;
	sub.f64 	%fd27, %fd22, %fd26;
	fma.rn.f64 	%fd28, %fd27, 0d3FB999999999999A, %fd25;
	cvt.rn.f32.f64 	%f25, %fd28;
	ld.global.f32 	%f26, [%rd39];
	cvt.f64.f32 	%fd29, %f26;
	fma.rn.f64 	%fd30, %fd26, 0d3FB999999999999A, %fd29;
	cvt.rn.f32.f64 	%f27, %fd30;
	st.global.f32 	[%rd40], %f24;
	st.global.f32 	[%rd41], %f25;
	st.global.f32 	[%rd38+1024], %f27;
	ld.global.f32 	%f28, [%rd32+512];
	ld.global.f32 	%f29, [%rd33+512];
	cvt.f64.f32 	%fd31, %f29;
	ld.global.f32 	%f30, [%rd34+512];
	mul.f32 	%f31, %f30, %f29;
	mul.f32 	%f32, %f28, %f31;
	cvt.f64.f32 	%fd32, %f32;
	mul.f64 	%fd33, %fd32, 0d3FB999999999999A;
	sub.f64 	%fd34, %fd31, %fd33;
	cvt.rn.f32.f64 	%f33, %fd34;
	cvt.f64.f32 	%fd35, %f30;
	mul.f64 	%fd36, %fd35, 0d3FB999999999999A;
	sub.f64 	%fd37, %fd32, %fd36;
	fma.rn.f64 	%fd38, %fd37, 0d3FB999999999999A, %fd35;
	cvt.rn.f32.f64 	%f34, %fd38;
	ld.global.f32 	%f35, [%rd39+512];
	cvt.f64.f32 	%fd39, %f35;
	fma.rn.f64 	%fd40, %fd36, 0d3FB999999999999A, %fd39;
	cvt.rn.f32.f64 	%f36, %fd40;
	st.global.f32 	[%rd40+512], %f33;
	st.global.f32 	[%rd41+512], %f34;
	st.global.f32 	[%rd38+1536], %f36;
	add.s32 	%r51, %r51, 4;
	add.s32 	%r50, %r50, 512;
	setp.eq.s32 	%p4, %r51, 0;
	@%p4 bra 	$L__BB5_5;
	bra.uni 	$L__BB5_4;
$L__BB5_5:
	and.b32  	%r26, %r29, 3;
	setp.eq.s32 	%p5, %r26, 0;
	@%p5 bra 	$L__BB5_32;
	setp.eq.s32 	%p6, %r26, 1;
	@%p6 bra 	$L__BB5_8;
	shl.b32 	%r39, %r55, 7;
	add.s32 	%r40, %r39, %r3;
	mul.wide.s32 	%rd42, %r40, 4;
	add.s64 	%rd43, %rd7, %rd42;
	add.s64 	%rd44, %rd8, %rd42;
	add.s64 	%rd45, %rd9, %rd42;
	add.s64 	%rd46, %rd10, %rd42;
	ld.global.f32 	%f37, [%rd46];
	ld.global.f32 	%f38, [%rd43];
	cvt.f64.f32 	%fd41, %f38;
	ld.global.f32 	%f39, [%rd44];
	mul.f32 	%f40, %f39, %f38;
	mul.f32 	%f41, %f37, %f40;
	cvt.f64.f32 	%fd42, %f41;
	mul.f64 	%fd43, %fd42, 0d3FB999999999999A;
	sub.f64 	%fd44, %fd41, %fd43;
	cvt.rn.f32.f64 	%f42, %fd44;
	cvt.f64.f32 	%fd45, %f39;
	mul.f64 	%fd46, %fd45, 0d3FB999999999999A;
	sub.f64 	%fd47, %fd42, %fd46;
	fma.rn.f64 	%fd48, %fd47, 0d3FB999999999999A, %fd45;
	cvt.rn.f32.f64 	%f43, %fd48;
	ld.global.f32 	%f44, [%rd45];
	cvt.f64.f32 	%fd49, %f44;
	fma.rn.f64 	%fd50, %fd46, 0d3FB999999999999A, %fd49;
	cvt.rn.f32.f64 	%f45, %fd50;
	add.s64 	%rd47, %rd11, %rd42;
	add.s64 	%rd48, %rd12, %rd42;
	add.s64 	%rd49, %rd13, %rd42;
	st.global.f32 	[%rd47], %f42;
	st.global.f32 	[%rd48], %f43;
	st.global.f32 	[%rd49], %f45;
	ld.global.f32 	%f46, [%rd46+512];
	ld.global.f32 	%f47, [%rd43+512];
	cvt.f64.f32 	%fd51, %f47;
	ld.global.f32 	%f48, [%rd44+512];
	mul.f32 	%f49, %f48, %f47;
	mul.f32 	%f50, %f46, %f49;
	cvt.f64.f32 	%fd52, %f50;
	mul.f64 	%fd53, %fd52, 0d3FB999999999999A;
	sub.f64 	%fd54, %fd51, %fd53;
	cvt.rn.f32.f64 	%f51, %fd54;
	cvt.f64.f32 	%fd55, %f48;
	mul.f64 	%fd56, %fd55, 0d3FB999999999999A;
	sub.f64 	%fd57, %fd52, %fd56;
	fma.rn.f64 	%fd58, %fd57, 0d3FB999999999999A, %fd55;
	cvt.rn.f32.f64 	%f52, %fd58;
	ld.global.f32 	%f53, [%rd45+512];
	cvt.f64.f32 	%fd59, %f53;
	fma.rn.f64 	%fd60, %fd56, 0d3FB999999999999A, %fd59;
	cvt.rn.f32.f64 	%f54, %fd60;
	st.global.f32 	[%rd47+512], %f51;
	st.global.f32 	[%rd48+512], %f52;
	st.global.f32 	[%rd49+512], %f54;
	add.s32 	%r55, %r55, 2;
$L__BB5_8:
	and.b32  	%r41, %r29, 1;
	setp.eq.b32 	%p7, %r41, 1;
	not.pred 	%p8, %p7;
	@%p8 bra 	$L__BB5_32;
	shl.b32 	%r42, %r55, 7;
	add.s32 	%r43, %r42, %r3;
	mul.wide.s32 	%rd50, %r43, 4;
	add.s64 	%rd51, %rd7, %rd50;
	add.s64 	%rd52, %rd8, %rd50;
	add.s64 	%rd53, %rd9, %rd50;
	add.s64 	%rd54, %rd10, %rd50;
	ld.global.f32 	%f55, [%rd54];
	ld.global.f32 	%f56, [%rd51];
	cvt.f64.f32 	%fd61, %f56;
	ld.global.f32 	%f57, [%rd52];
	mul.f32 	%f58, %f57, %f56;
	mul.f32 	%f59, %f55, %f58;
	cvt.f64.f32 	%fd62, %f59;
	mul.f64 	%fd63, %fd62, 0d3FB999999999999A;
	sub.f64 	%fd64, %fd61, %fd63;
	cvt.rn.f32.f64 	%f60, %fd64;
	cvt.f64.f32 	%fd65, %f57;
	mul.f64 	%fd66, %fd65, 0d3FB999999999999A;
	sub.f64 	%fd67, %fd62, %fd66;
	fma.rn.f64 	%fd68, %fd67, 0d3FB999999999999A, %fd65;
	cvt.rn.f32.f64 	%f61, %fd68;
	ld.global.f32 	%f62, [%rd53];
	cvt.f64.f32 	%fd69, %f62;
	fma.rn.f64 	%fd70, %fd66, 0d3FB999999999999A, %fd69;
	cvt.rn.f32.f64 	%f63, %fd70;
	add.s64 	%rd55, %rd11, %rd50;
	add.s64 	%rd56, %rd12, %rd50;
	add.s64 	%rd57, %rd13, %rd50;
	st.global.f32 	[%rd55], %f60;
	st.global.f32 	[%rd56], %f61;
	st.global.f32 	[%rd57], %f63;
	bra.uni 	$L__BB5_32;
$L__BB5_10:
	setp.lt.s32 	%p9, %r29, 1;
	@%p9 bra 	$L__BB5_32;
	mov.u32 	%r5, %tid.x;
	and.b32  	%r6, %r29, 3;
	setp.lt.u32 	%p10, %r29, 4;
	mov.b32 	%r53, 0;
	@%p10 bra 	$L__BB5_22;
	and.b32  	%r53, %r29, 2147483644;
	mov.b32 	%r52, 0;
$L__BB5_13:
	.pragma "nounroll";
	shl.b32 	%r46, %r52, 7;
	add.s32 	%r14, %r46, %r5;
	setp.ge.s32 	%p11, %r14, %r2;
	@%p11 bra 	$L__BB5_15;
	mul.wide.s32 	%rd58, %r14, 4;
	add.s64 	%rd59, %rd7, %rd58;
	add.s64 	%rd60, %rd8, %rd58;
	add.s64 	%rd61, %rd9, %rd58;
	add.s64 	%rd62, %rd10, %rd58;
	ld.global.f32 	%f64, [%rd62];
	ld.global.f32 	%f65, [%rd59];
	cvt.f64.f32 	%fd71, %f65;
	ld.global.f32 	%f66, [%rd60];
	mul.f32 	%f67, %f66, %f65;
	mul.f32 	%f68, %f64, %f67;
	cvt.f64.f32 	%fd72, %f68;
	mul.f64 	%fd73, %fd72, 0d3FB999999999999A;
	sub.f64 	%fd74, %fd71, %fd73;
	cvt.rn.f32.f64 	%f69, %fd74;
	cvt.f64.f32 	%fd75, %f66;
	mul.f64 	%fd76, %fd75, 0d3FB999999999999A;
	sub.f64 	%fd77, %fd72, %fd76;
	fma.rn.f64 	%fd78, %fd77, 0d3FB999999999999A, %fd75;
	cvt.rn.f32.f64 	%f70, %fd78;
	ld.global.f32 	%f71, [%rd61];
	cvt.f64.f32 	%fd79, %f71;
	fma.rn.f64 	%fd80, %fd76, 0d3FB999999999999A, %fd79;
	cvt.rn.f32.f64 	%f72, %fd80;
	add.s64 	%rd63, %rd11, %rd58;
	add.s64 	%rd64, %rd12, %rd58;
	add.s64 	%rd65, %rd13, %rd58;
	st.global.f32 	[%rd63], %f69;
	st.global.f32 	[%rd64], %f70;
	st.global.f32 	[%rd65], %f72;
$L__BB5_15:
	add.s32 	%r15, %r14, 128;
	setp.ge.s32 	%p12, %r15, %r2;
	@%p12 bra 	$L__BB5_17;
	mul.wide.s32 	%rd66, %r15, 4;
	add.s64 	%rd67, %rd7, %rd66;
	add.s64 	%rd68, %rd8, %rd66;
	add.s64 	%rd69, %rd9, %rd66;
	add.s64 	%rd70, %rd10, %rd66;
	ld.global.f32 	%f73, [%rd70];
	ld.global.f32 	%f74, [%rd67];
	cvt.f64.f32 	%fd81, %f74;
	ld.global.f32 	%f75, [%rd68];
	mul.f32 	%f76, %f75, %f74;
	mul.f32 	%f77, %f73, %f76;
	cvt.f64.f32 	%fd82, %f77;
	mul.f64 	%fd83, %fd82, 0d3FB999999999999A;
	sub.f64 	%fd84, %fd81, %fd83;
	cvt.rn.f32.f64 	%f78, %fd84;
	cvt.f64.f32 	%fd85, %f75;
	mul.f64 	%fd86, %fd85, 0d3FB999999999999A;
	sub.f64 	%fd87, %fd82, %fd86;
	fma.rn.f64 	%fd88, %fd87, 0d3FB999999999999A, %fd85;
	cvt.rn.f32.f64 	%f79, %fd88;
	ld.global.f32 	%f80, [%rd69];
	cvt.f64.f32 	%fd89, %f80;
	fma.rn.f64 	%fd90, %fd86, 0d3FB999999999999A, %fd89;
	cvt.rn.f32.f64 	%f81, %fd90;
	add.s64 	%rd71, %rd11, %rd66;
	add.s64 	%rd72, %rd12, %rd66;
	add.s64 	%rd73, %rd13, %rd66;
	st.global.f32 	[%rd71], %f78;
	st.global.f32 	[%rd72], %f79;
	st.global.f32 	[%rd73], %f81;
$L__BB5_17:
	add.s32 	%r16, %r14, 256;
	setp.ge.s32 	%p13, %r16, %r2;
	@%p13 bra 	$L__BB5_19;
	mul.wide.s32 	%rd74, %r16, 4;
	add.s64 	%rd75, %rd7, %rd74;
	add.s64 	%rd76, %rd8, %rd74;
	add.s64 	%rd77, %rd9, %rd74;
	add.s64 	%rd78, %rd10, %rd74;
	ld.global.f32 	%f82, [%rd78];
	ld.global.f32 	%f83, [%rd75];
	cvt.f64.f32 	%fd91, %f83;
	ld.global.f32 	%f84, [%rd76];
	mul.f32 	%f85, %f84, %f83;
	mul.f32 	%f86, %f82, %f85;
	cvt.f64.f32 	%fd92, %f86;
	mul.f64 	%fd93, %fd92, 0d3FB999999999999A;
	sub.f64 	%fd94, %fd91, %fd93;
	cvt.rn.f32.f64 	%f87, %fd94;
	cvt.f64.f32 	%fd95, %f84;
	mul.f64 	%fd96, %fd95, 0d3FB999999999999A;
	sub.f64 	%fd97, %fd92, %fd96;
	fma.rn.f64 	%fd98, %fd97, 0d3FB999999999999A, %fd95;
	cvt.rn.f32.f64 	%f88, %fd98;
	ld.global.f32 	%f89, [%rd77];
	cvt.f64.f32 	%fd99, %f89;
	fma.rn.f64 	%fd100, %fd96, 0d3FB999999999999A, %fd99;
	cvt.rn.f32.f64 	%f90, %fd100;
	add.s64 	%rd79, %rd11, %rd74;
	add.s64 	%rd80, %rd12, %rd74;
	add.s64 	%rd81, %rd13, %rd74;
	st.global.f32 	[%rd79], %f87;
	st.global.f32 	[%rd80], %f88;
	st.global.f32 	[%rd81], %f90;
$L__BB5_19:
	add.s32 	%r17, %r14, 384;
	setp.ge.s32 	%p14, %r17, %r2;
	@%p14 bra 	$L__BB5_21;
	mul.wide.s32 	%rd82, %r17, 4;
	add.s64 	%rd83, %rd7, %rd82;
	add.s64 	%rd84, %rd8, %rd82;
	add.s64 	%rd85, %rd9, %rd82;
	add.s64 	%rd86, %rd10, %rd82;
	ld.global.f32 	%f91, [%rd86];
	ld.global.f32 	%f92, [%rd83];
	cvt.f64.f32 	%fd101, %f92;
	ld.global.f32 	%f93, [%rd84];
	mul.f32 	%f94, %f93, %f92;
	mul.f32 	%f95, %f91, %f94;
	cvt.f64.f32 	%fd102, %f95;
	mul.f64 	%fd103, %fd102, 0d3FB999999999999A;
	sub.f64 	%fd104, %fd101, %fd103;
	cvt.rn.f32.f64 	%f96, %fd104;
	cvt.f64.f32 	%fd105, %f93;
	mul.f64 	%fd106, %fd105, 0d3FB999999999999A;
	sub.f64 	%fd107, %fd102, %fd106;
	fma.rn.f64 	%fd108, %fd107, 0d3FB999999999999A, %fd105;
	cvt.rn.f32.f64 	%f97, %fd108;
	ld.global.f32 	%f98, [%rd85];
	cvt.f64.f32 	%fd109, %f98;
	fma.rn.f64 	%fd110, %fd106, 0d3FB999999999999A, %fd109;
	cvt.rn.f32.f64 	%f99, %fd110;
	add.s64 	%rd87, %rd11, %rd82;
	add.s64 	%rd88, %rd12, %rd82;
	add.s64 	%rd89, %rd13, %rd82;
	st.global.f32 	[%rd87], %f96;
	st.global.f32 	[%rd88], %f97;
	st.global.f32 	[%rd89], %f99;
$L__BB5_21:
	add.s32 	%r52, %r52, 4;
	setp.ne.s32 	%p15, %r52, %r53;
	@%p15 bra 	$L__BB5_13;
$L__BB5_22:
	setp.eq.s32 	%p16, %r6, 0;
	@%p16 bra 	$L__BB5_32;
	setp.eq.s32 	%p17, %r6, 1;
	@%p17 bra 	$L__BB5_29;
	shl.b32 	%r47, %r53, 7;
	add.s32 	%r20, %r47, %r5;
	setp.ge.s32 	%p18, %r20, %r2;
	@%p18 bra 	$L__BB5_26;
	mul.wide.s32 	%rd90, %r20, 4;
	add.s64 	%rd91, %rd7, %rd90;
	add.s64 	%rd92, %rd8, %rd90;
	add.s64 	%rd93, %rd9, %rd90;
	add.s64 	%rd94, %rd10, %rd90;
	ld.global.f32 	%f100, [%rd94];
	ld.global.f32 	%f101, [%rd91];
	cvt.f64.f32 	%fd111, %f101;
	ld.global.f32 	%f102, [%rd92];
	mul.f32 	%f103, %f102, %f101;
	mul.f32 	%f104, %f100, %f103;
	cvt.f64.f32 	%fd112, %f104;
	mul.f64 	%fd113, %fd112, 0d3FB999999999999A;
	sub.f64 	%fd114, %fd111, %fd113;
	cvt.rn.f32.f64 	%f105, %fd114;
	cvt.f64.f32 	%fd115, %f102;
	mul.f64 	%fd116, %fd115, 0d3FB999999999999A;
	sub.f64 	%fd117, %fd112, %fd116;
	fma.rn.f64 	%fd118, %fd117, 0d3FB999999999999A, %fd115;
	cvt.rn.f32.f64 	%f106, %fd118;
	ld.global.f32 	%f107, [%rd93];
	cvt.f64.f32 	%fd119, %f107;
	fma.rn.f64 	%fd120, %fd116, 0d3FB999999999999A, %fd119;
	cvt.rn.f32.f64 	%f108, %fd120;
	add.s64 	%rd95, %rd11, %rd90;
	add.s64 	%rd96, %rd12, %rd90;
	add.s64 	%rd97, %rd13, %rd90;
	st.global.f32 	[%rd95], %f105;
	st.global.f32 	[%rd96], %f106;
	st.global.f32 	[%rd97], %f108;
$L__BB5_26:
	add.s32 	%r21, %r20, 128;
	setp.ge.s32 	%p19, %r21, %r2;
	@%p19 bra 	$L__BB5_28;
	mul.wide.s32 	%rd98, %r21, 4;
	add.s64 	%rd99, %rd7, %rd98;
	add.s64 	%rd100, %rd8, %rd98;
	add.s64 	%rd101, %rd9, %rd98;
	add.s64 	%rd102, %rd10, %rd98;
	ld.global.f32 	%f109, [%rd102];
	ld.global.f32 	%f110, [%rd99];
	cvt.f64.f32 	%fd121, %f110;
	ld.global.f32 	%f111, [%rd100];
	mul.f32 	%f112, %f111, %f110;
	mul.f32 	%f113, %f109, %f112;
	cvt.f64.f32 	%fd122, %f113;
	mul.f64 	%fd123, %fd122, 0d3FB999999999999A;
	sub.f64 	%fd124, %fd121, %fd123;
	cvt.rn.f32.f64 	%f114, %fd124;
	cvt.f64.f32 	%fd125, %f111;
	mul.f64 	%fd126, %fd125, 0d3FB999999999999A;
	sub.f64 	%fd127, %fd122, %fd126;
	fma.rn.f64 	%fd128, %fd127, 0d3FB999999999999A, %fd125;
	cvt.rn.f32.f64 	%f115, %fd128;
	ld.global.f32 	%f116, [%rd101];
	cvt.f64.f32 	%fd129, %f116;
	fma.rn.f64 	%fd130, %fd126, 0d3FB999999999999A, %fd129;
	cvt.rn.f32.f64 	%f117, %fd130;
	add.s64 	%rd103, %rd11, %rd98;
	add.s64 	%rd104, %rd12, %rd98;
	add.s64 	%rd105, %rd13, %rd98;
	st.global.f32 	[%rd103], %f114;
	st.global.f32 	[%rd104], %f115;
	st.global.f32 	[%rd105], %f117;
$L__BB5_28:
	add.s32 	%r53, %r53, 2;
$L__BB5_29:
	and.b32  	%r48, %r29, 1;
	setp.eq.b32 	%p20, %r48, 1;
	not.pred 	%p21, %p20;
	@%p21 bra 	$L__BB5_32;
	shl.b32 	%r49, %r53, 7;
	add.s32 	%r24, %r49, %r5;
	setp.ge.s32 	%p22, %r24, %r2;
	@%p22 bra 	$L__BB5_32;
	mul.wide.s32 	%rd106, %r24, 4;
	add.s64 	%rd107, %rd7, %rd106;
	add.s64 	%rd108, %rd8, %rd106;
	add.s64 	%rd109, %rd9, %rd106;
	add.s64 	%rd110, %rd10, %rd106;
	ld.global.f32 	%f118, [%rd110];
	ld.global.f32 	%f119, [%rd107];
	cvt.f64.f32 	%fd131, %f119;
	ld.global.f32 	%f120, [%rd108];
	mul.f32 	%f121, %f120, %f119;
	mul.f32 	%f122, %f118, %f121;
	cvt.f64.f32 	%fd132, %f122;
	mul.f64 	%fd133, %fd132, 0d3FB999999999999A;
	sub.f64 	%fd134, %fd131, %fd133;
	cvt.rn.f32.f64 	%f123, %fd134;
	cvt.f64.f32 	%fd135, %f120;
	mul.f64 	%fd136, %fd135, 0d3FB999999999999A;
	sub.f64 	%fd137, %fd132, %fd136;
	fma.rn.f64 	%fd138, %fd137, 0d3FB999999999999A, %fd135;
	cvt.rn.f32.f64 	%f124, %fd138;
	ld.global.f32 	%f125, [%rd109];
	cvt.f64.f32 	%fd139, %f125;
	fma.rn.f64 	%fd140, %fd136, 0d3FB999999999999A, %fd139;
	cvt.rn.f32.f64 	%f126, %fd140;
	add.s64 	%rd111, %rd11, %rd106;
	add.s64 	%rd112, %rd12, %rd106;
	add.s64 	%rd113, %rd13, %rd106;
	st.global.f32 	[%rd111], %f123;
	st.global.f32 	[%rd112], %f124;
	st.global.f32 	[%rd113], %f126;
$L__BB5_32:
	ret;

}
	// .globl	_ZN3cub18CUB_300001_SM_10006detail9transform16transform_kernelINS2_10policy_hubILb1EN4cuda3std3__45tupleIJN6thrust24THRUST_300001_SM_1000_NS12zip_iteratorINS8_IJNSA_6detail15normal_iteratorINSA_10device_ptrIfEEEESG_SG_SG_EEEEEEEEE10policy1000El18arbitrary_functor1NSB_INS8_IJSG_SG_SG_EEEEEJSI_EEEvT0_iT1_T2_DpNS2_10kernel_argIT3_EE
.visible .entry _ZN3cub18CUB_300001_SM_10006detail9transform16transform_kernelINS2_10policy_hubILb1EN4cuda3std3__45tupleIJN6thrust24THRUST_300001_SM_1000_NS12zip_iteratorINS8_IJNSA_6detail15normal_iteratorINSA_10device_ptrIfEEEESG_SG_SG_EEEEEEEEE10policy1000El18arbitrary_functor1NSB_INS8_IJSG_SG_SG_EEEEEJSI_EEEvT0_iT1_T2_DpNS2_10kernel_argIT3_EE(
	.param .u64 _ZN3cub18CUB_300001_SM_10006detail9transform16transform_kernelINS2_10policy_hubILb1EN4cuda3std3__45tupleIJN6thrust24THRUST_300001_SM_1000_NS12zip_iteratorINS8_IJNSA_6detail15normal_iteratorINSA_10device_ptrIfEEEESG_SG_SG_EEEEEEEEE10policy1000El18arbitrary_functor1NSB_INS8_IJSG_SG_SG_EEEEEJSI_EEEvT0_iT1_T2_DpNS2_10kernel_argIT3_EE_param_0,
	.param .u32 _ZN3cub18CUB_300001_SM_10006detail9transform16transform_kernelINS2_10policy_hubILb1EN4cuda3std3__45tupleIJN6thrust24THRUST_300001_SM_1000_NS12zip_iteratorINS8_IJNSA_6detail15normal_iteratorINSA_10device_ptrIfEEEESG_SG_SG_EEEEEEEEE10policy1000El18arbitrary_functor1NSB_INS8_IJSG_SG_SG_EEEEEJSI_EEEvT0_iT1_T2_DpNS2_10kernel_argIT3_EE_param_1,
	.param .align 1 .b8 _ZN3cub18CUB_300001_SM_10006detail9transform16transform_kernelINS2_10policy_hubILb1EN4cuda3std3__45tupleIJN6thrust24THRUST_300001_SM_1000_NS12zip_iteratorINS8_IJNSA_6detail15normal_iteratorINSA_10device_ptrIfEEEESG_SG_SG_EEEEEEEEE10policy1000El18arbitrary_functor1NSB_INS8_IJSG_SG_SG_EEEEEJSI_EEEvT0_iT1_T2_DpNS2_10kernel_argIT3_EE_param_2[1],
	.param .align 8 .b8 _ZN3cub18CUB_300001_SM_10006detail9transform16transform_kernelINS2_10policy_hubILb1EN4cuda3std3__45tupleIJN6thrust24THRUST_300001_SM_1000_NS12zip_iteratorINS8_IJNSA_6detail15normal_iteratorINSA_10device_ptrIfEEEESG_SG_SG_EEEEEEEEE10policy1000El18arbitrary_functor1NSB_INS8_IJSG_SG_SG_EEEEEJSI_EEEvT0_iT1_T2_DpNS2_10kernel_argIT3_EE_param_3[24],
	.param .align 8 .b8 _ZN3cub18CUB_300001_SM_10006detail9transform16transform_kernelINS2_10policy_hubILb1EN4cuda3std3__45tupleIJN6thrust24THRUST_300001_SM_1000_NS12zip_iteratorINS8_IJNSA_6detail15normal_iteratorINSA_10device_ptrIfEEEESG_SG_SG_EEEEEEEEE10policy1000El18arbitrary_functor1NSB_INS8_IJSG_SG_SG_EEEEEJSI_EEEvT0_iT1_T2_DpNS2_10kernel_argIT3_EE_param_4[32]
)
.maxntid 128
{
	.reg .pred 	%p<23>;
	.reg .b32 	%r<52>;
	.reg .b32 	%f<127>;
	.reg .b64 	%rd<118>;
	.reg .b64 	%fd<141>;

	ld.param.u64 	%rd23, [_ZN3cub18CUB_300001_SM_10006detail9transform16transform_kernelINS2_10policy_hubILb1EN4cuda3std3__45tupleIJN6thrust24THRUST_300001_SM_1000_NS12zip_iteratorINS8_IJNSA_6detail15normal_iteratorINSA_10device_ptrIfEEEESG_SG_SG_EEEEEEEEE10policy1000El18arbitrary_functor1NSB_INS8_IJSG_SG_SG_EEEEEJSI_EEEvT0_iT1_T2_DpNS2_10kernel_argIT3_EE_param_0];
	ld.param.u64 	%rd24, [_ZN3cub18CUB_300001_SM_10006detail9transform16transform_kernelINS2_10policy_hubILb1EN4cuda3std3__45tupleIJN6thrust24THRUST_300001_SM_1000_NS12zip_iteratorINS8_IJNSA_6detail15normal_iteratorINSA_10device_ptrIfEEEESG_SG_SG_EEEEEEEEE10policy1000El18arbitrary_functor1NSB_INS8_IJSG_SG_SG_EEEEEJSI_EEEvT0_iT1_T2_DpNS2_10kernel_argIT3_EE_param_4+24];
	ld.param.u64 	%rd25, [_ZN3cub18CUB_300001_SM_10006detail9transform16transform_kernelINS2_10policy_hubILb1EN4cuda3std3__45tupleIJN6thrust24THRUST_300001_SM_1000_NS12zip_iteratorINS8_IJNSA_6detail15normal_iteratorINSA_10device_ptrIfEEEESG_SG_SG_EEEEEEEEE10policy1000El18arbitrary_functor1NSB_INS8_IJSG_SG_SG_EEEEEJSI_EEEvT0_iT1_T2_DpNS2_10kernel_argIT3_EE_param_4+16];
	ld.param.u64 	%rd26, [_ZN3cub18CUB_300001_SM_10006detail9transform16transform_kernelINS2_10policy_hubILb1EN4cuda3std3__45tupleIJN6thrust24THRUST_300001_SM_1000_NS12zip_iteratorINS8_IJNSA_6detail15normal_iteratorINSA_10device_ptrIfEEEESG_SG_SG_EEEEEEEEE10policy1000El18arbitrary_functor1NSB_INS8_IJSG_SG_SG_EEEEEJSI_EEEvT0_iT1_T2_DpNS2_10kernel_argIT3_EE_param_4+8];
	ld.param.u64 	%rd27, [_ZN3cub18CUB_300001_SM_10006detail9transform16transform_kernelINS2_10policy_hubILb1EN4cuda3std3__45tupleIJN6thrust24THRUST_300001_SM_1000_NS12zip_iteratorINS8_IJNSA_6detail15normal_iteratorINSA_10device_ptrIfEEEESG_SG_SG_EEEEEEEEE10policy1000El18arbitrary_functor1NSB_INS8_IJSG_SG_SG_EEEEEJSI_EEEvT0_iT1_T2_DpNS2_10kernel_argIT3_EE_param_4];
	ld.param.u64 	%rd28, [_ZN3cub18CUB_300001_SM_10006detail9transform16transform_kernelINS2_10policy_hubILb1EN4cuda3std3__45tupleIJN6thrust24THRUST_300001_SM_1000_NS12zip_iteratorINS8_IJNSA_6detail15normal_iteratorINSA_10device_ptrIfEEEESG_SG_SG_EEEEEEEEE10policy1000El18arbitrary_functor1NSB_INS8_IJSG_SG_SG_EEEEEJSI_EEEvT0_iT1_T2_DpNS2_10kernel_argIT3_EE_param_3+16];
	ld.param.u64 	%rd29, [_ZN3cub18CUB_300001_SM_10006detail9transform16transform_kernelINS2_10policy_hubILb1EN4cuda3std3__45tupleIJN6thrust24THRUST_300001_SM_1000_NS12zip_iteratorINS8_IJNSA_6detail15normal_iteratorINSA_10device_ptrIfEEEESG_SG_SG_EEEEEEEEE10policy1000El18arbitrary_functor1NSB_INS8_IJSG_SG_SG_EEEEEJSI_EEEvT0_iT1_T2_DpNS2_10kernel_argIT3_EE_param_3+8];
	ld.param.u64 	%rd30, [_ZN3cub18CUB_300001_SM_10006detail9transform16transform_kernelINS2_10policy_hubILb1EN4cuda3std3__45tupleIJN6thrust24THRUST_300001_SM_1000_NS12zip_iteratorINS8_IJNSA_6detail15normal_iteratorINSA_10device_ptrIfEEEESG_SG_SG_EEEEEEEEE10policy1000El18arbitrary_functor1NSB_INS8_IJSG_SG_SG_EEEEEJSI_EEEvT0_iT1_T2_DpNS2_10kernel_argIT3_EE_param_3];
	ld.param.u32 	%r29, [_ZN3cub18CUB_300001_SM_10006detail9transform16transform_kernelINS2_10policy_hubILb1EN4cuda3std3__45tupleIJN6thrust24THRUST_300001_SM_1000_NS12zip_iteratorINS8_IJNSA_6detail15normal_iteratorINSA_10device_ptrIfEEEESG_SG_SG_EEEEEEEEE10policy1000El18arbitrary_functor1NSB_INS8_IJSG_SG_SG_EEEEEJSI_EEEvT0_iT1_T2_DpNS2_10kernel_argIT3_EE_param_1];
	cvta.to.global.u64 	%rd1, %rd30;
	cvta.to.global.u64 	%rd2, %rd29;
	cvta.to.global.u64 	%rd3, %rd28;
	cvta.to.global.u64 	%rd4, %rd27;
	cvta.to.global.u64 	%rd5, %rd26;
	cvta.to.global.u64 	%rd6, %rd25;
	cvta.to.global.u64 	%rd7, %rd24;
	shl.b32 	%r30, %r29, 7;
	mov.u32 	%r31, %ctaid.x;
	cvt.u64.u32 	%rd31, %r31;
	cvt.s64.s32 	%rd32, %r30;
	mul.lo.s64 	%rd8, %rd32, %rd31;
	sub.s64 	%rd33, %rd23, %rd8;
	min.s64 	%rd34, %rd33, %rd32;
	cvt.u32.u64 	%r1, %rd34;
	shl.b64 	%rd35, %rd8, 2;
	add.s64 	%rd9, %rd4, %rd35;
	add.s64 	%rd10, %rd5, %rd35;
	add.s64 	%rd11, %rd6, %rd35;
	add.s64 	%rd12, %rd7, %rd35;
	add.s64 	%rd13, %rd1, %rd35;
	add.s64 	%rd14, %rd2, %rd35;
	add.s64 	%rd15, %rd3, %rd35;
	setp.eq.s32 	%p1, %r30, %r1;
	@%p1 bra 	$L__BB6_23;
	setp.lt.s32 	%p2, %r29, 1;
	@%p2 bra 	$L__BB6_32;
	mov.u32 	%r2, %tid.x;
	and.b32  	%r3, %r29, 3;
	setp.lt.u32 	%p3, %r29, 4;
	mov.b32 	%r50, 0;
	@%p3 bra 	$L__BB6_13;
	and.b32  	%r50, %r29, 2147483644;
	mov.b32 	%r47, 0;
$L__BB6_4:
	.pragma "nounroll";
	shl.b32 	%r34, %r47, 7;
	add.s32 	%r13, %r34, %r2;
	setp.ge.s32 	%p4, %r13, %r1;
	@%p4 bra 	$L__BB6_6;
	mul.wide.s32 	%rd36, %r13, 4;
	add.s64 	%rd37, %rd9, %rd36;
	add.s64 	%rd38, %rd10, %rd36;
	add.s64 	%rd39, %rd11, %rd36;
	add.s64 	%rd40, %rd12, %rd36;
	ld.global.f32 	%f1, [%rd40];
	ld.global.f32 	%f2, [%rd37];
	cvt.f64.f32 	%fd1, %f2;
	ld.global.f32 	%f3, [%rd38];
	mul.f32 	%f4, %f3, %f2;
	mul.f32 	%f5, %f1, %f4;
	cvt.f64.f32 	%fd2, %f5;
	mul.f64 	%fd3, %fd2, 0d3FB999999999999A;
	sub.f64 	%fd4, %fd1, %fd3;
	cvt.rn.f32.f64 	%f6, %fd4;
	cvt.f64.f32 	%fd5, %f3;
	mul.f64 	%fd6, %fd5, 0d3FB999999999999A;
	sub.f64 	%fd7, %fd2, %fd6;
	fma.rn.f64 	%fd8, %fd7, 0d3FB999999999999A, %fd5;
	cvt.rn.f32.f64 	%f7, %fd8;
	ld.global.f32 	%f8, [%rd39];
	cvt.f64.f32 	%fd9, %f8;
	fma.rn.f64 	%fd10, %fd6, 0d3FB999999999999A, %fd9;
	cvt.rn.f32.f64 	%f9, %fd10;
	add.s64 	%rd41, %rd13, %rd36;
	add.s64 	%rd42, %rd14, %rd36;
	add.s64 	%rd43, %rd15, %rd36;
	st.global.f32 	[%rd41], %f6;
	st.global.f32 	[%rd42], %f7;
	st.global.f32 	[%rd43], %f9;
$L__BB6_6:
	add.s32 	%r14, %r13, 128;
	setp.ge.s32 	%p5, %r14, %r1;
	@%p5 bra 	$L__BB6_8;
	mul.wide.s32 	%rd44, %r14, 4;
	add.s64 	%rd45, %rd9, %rd44;
	add.s64 	%rd46, %rd10, %rd44;
	add.s64 	%rd47, %rd11, %rd44;
	add.s64 	%rd48, %rd12, %rd44;
	ld.global.f32 	%f10, [%rd48];
	ld.global.f32 	%f11, [%rd45];
	cvt.f64.f32 	%fd11, %f11;
	ld.global.f32 	%f12, [%rd46];
	mul.f32 	%f13, %f12, %f11;
	mul.f32 	%f14, %f10, %f13;
	cvt.f64.f32 	%fd12, %f14;
	mul.f64 	%fd13, %fd12, 0d3FB999999999999A;
	sub.f64 	%fd14, %fd11, %fd13;
	cvt.rn.f32.f64 	%f15, %fd14;
	cvt.f64.f32 	%fd15, %f12;
	mul.f64 	%fd16, %fd15, 0d3FB999999999999A;
	sub.f64 	%fd17, %fd12, %fd16;
	fma.rn.f64 	%fd18, %fd17, 0d3FB999999999999A, %fd15;
	cvt.rn.f32.f64 	%f16, %fd18;
	ld.global.f32 	%f17, [%rd47];
	cvt.f64.f32 	%fd19, %f17;
	fma.rn.f64 	%fd20, %fd16, 0d3FB999999999999A, %fd19;
	cvt.rn.f32.f64 	%f18, %fd20;
	add.s64 	%rd49, %rd13, %rd44;
	add.s64 	%rd50, %rd14, %rd44;
	add.s64 	%rd51, %rd15, %rd44;
	st.global.f32 	[%rd49], %f15;
	st.global.f32 	[%rd50], %f16;
	st.global.f32 	[%rd51], %f18;
$L__BB6_8:
	add.s32 	%r15, %r13, 256;
	setp.ge.s32 	%p6, %r15, %r1;
	@%p6 bra 	$L__BB6_10;
	mul.wide.s32 	%rd52, %r15, 4;
	add.s64 	%rd53, %rd9, %rd52;
	add.s64 	%rd54, %rd10, %rd52;
	add.s64 	%rd55, %rd11, %rd52;
	add.s64 	%rd56, %rd12, %rd52;
	ld.global.f32 	%f19, [%rd56];
	ld.global.f32 	%f20, [%rd53];
	cvt.f64.f32 	%fd21, %f20;
	ld.global.f32 	%f21, [%rd54];
	mul.f32 	%f22, %f21, %f20;
	mul.f32 	%f23, %f19, %f22;
	cvt.f64.f32 	%fd22, %f23;
	mul.f64 	%fd23, %fd22, 0d3FB999999999999A;
	sub.f64 	%fd24, %fd21, %fd23;
	cvt.rn.f32.f64 	%f24, %fd24;
	cvt.f64.f32 	%fd25, %f21;
	mul.f64 	%fd26, %fd25, 0d3FB999999999999A;
	sub.f64 	%fd27, %fd22, %fd26;
	fma.rn.f64 	%fd28, %fd27, 0d3FB999999999999A, %fd25;
	cvt.rn.f32.f64 	%f25, %fd28;
	ld.global.f32 	%f26, [%rd55];
	cvt.f64.f32 	%fd29, %f26;
	fma.rn.f64 	%fd30, %fd26, 0d3FB999999999999A, %fd29;
	cvt.rn.f32.f64 	%f27, %fd30;
	add.s64 	%rd57, %rd13, %rd52;
	add.s64 	%rd58, %rd14, %rd52;
	add.s64 	%rd59, %rd15, %rd52;
	st.global.f32 	[%rd57], %f24;
	st.global.f32 	[%rd58], %f25;
	st.global.f32 	[%rd59], %f27;
$L__BB6_10:
	add.s32 	%r16, %r13, 384;
	setp.ge.s32 	%p7, %r16, %r1;
	@%p7 bra 	$L__BB6_12;
	mul.wide.s32 	%rd60, %r16, 4;
	add.s64 	%rd61, %rd9, %rd60;
	add.s64 	%rd62, %rd10, %rd60;
	add.s64 	%rd63, %rd11, %rd60;
	add.s64 	%rd64, %rd12, %rd60;
	ld.global.f32 	%f28, [%rd64];
	ld.global.f32 	%f29, [%rd61];
	cvt.f64.f32 	%fd31, %f29;
	ld.global.f32 	%f30, [%rd62];
	mul.f32 	%f31, %f30, %f29;
	mul.f32 	%f32, %f28, %f31;
	cvt.f64.f32 	%fd32, %f32;
	mul.f64 	%fd33, %fd32, 0d3FB999999999999A;
	sub.f64 	%fd34, %fd31, %fd33;
	cvt.rn.f32.f64 	%f33, %fd34;
	cvt.f64.f32 	%fd35, %f30;
	mul.f64 	%fd36, %fd35, 0d3FB999999999999A;
	sub.f64 	%fd37, %fd32, %fd36;
	fma.rn.f64 	%fd38, %fd37, 0d3FB999999999999A, %fd35;
	cvt.rn.f32.f64 	%f34, %fd38;
	ld.global.f32 	%f35, [%rd63];
	cvt.f64.f32 	%fd39, %f35;
	fma.rn.f64 	%fd40, %fd36, 0d3FB999999999999A, %fd39;
	cvt.rn.f32.f64 	%f36, %fd40;
	add.s64 	%rd65, %rd13, %rd60;
	add.s64 	%rd66, %rd14, %rd60;
	add.s64 	%rd67, %rd15, %rd60;
	st.global.f32 	[%rd65], %f33;
	st.global.f32 	[%rd66], %f34;
	st.global.f32 	[%rd67], %f36;
$L__BB6_12:
	add.s32 	%r47, %r47, 4;
	setp.eq.s32 	%p8, %r47, %r50;
	@%p8 bra 	$L__BB6_13;
	bra.uni 	$L__BB6_4;
$L__BB6_13:
	setp.eq.s32 	%p9, %r3, 0;
	@%p9 bra 	$L__BB6_32;
	setp.eq.s32 	%p10, %r3, 1;
	@%p10 bra 	$L__BB6_20;
	shl.b32 	%r35, %r50, 7;
	add.s32 	%r24, %r35, %r2;
	setp.ge.s32 	%p11, %r24, %r1;
	@%p11 bra 	$L__BB6_17;
	mul.wide.s32 	%rd68, %r24, 4;
	add.s64 	%rd69, %rd9, %rd68;
	add.s64 	%rd70, %rd10, %rd68;
	add.s64 	%rd71, %rd11, %rd68;
	add.s64 	%rd72, %rd12, %rd68;
	ld.global.f32 	%f37, [%rd72];
	ld.global.f32 	%f38, [%rd69];
	cvt.f64.f32 	%fd41, %f38;
	ld.global.f32 	%f39, [%rd70];
	mul.f32 	%f40, %f39, %f38;
	mul.f32 	%f41, %f37, %f40;
	cvt.f64.f32 	%fd42, %f41;
	mul.f64 	%fd43, %fd42, 0d3FB999999999999A;
	sub.f64 	%fd44, %fd41, %fd43;
	cvt.rn.f32.f64 	%f42, %fd44;
	cvt.f64.f32 	%fd45, %f39;
	mul.f64 	%fd46, %fd45, 0d3FB999999999999A;
	sub.f64 	%fd47, %fd42, %fd46;
	fma.rn.f64 	%fd48, %fd47, 0d3FB999999999999A, %fd45;
	cvt.rn.f32.f64 	%f43, %fd48;
	ld.global.f32 	%f44, [%rd71];
	cvt.f64.f32 	%fd49, %f44;
	fma.rn.f64 	%fd50, %fd46, 0d3FB999999999999A, %fd49;
	cvt.rn.f32.f64 	%f45, %fd50;
	add.s64 	%rd73, %rd13, %rd68;
	add.s64 	%rd74, %rd14, %rd68;
	add.s64 	%rd75, %rd15, %rd68;
	st.global.f32 	[%rd73], %f42;
	st.global.f32 	[%rd74], %f43;
	st.global.f32 	[%rd75], %f45;
$L__BB6_17:
	add.s32 	%r25, %r24, 128;
	setp.ge.s32 	%p12, %r25, %r1;
	@%p12 bra 	$L__BB6_19;
	mul.wide.s32 	%rd76, %r25, 4;
	add.s64 	%rd77, %rd9, %rd76;
	add.s64 	%rd78, %rd10, %rd76;
	add.s64 	%rd79, %rd11, %rd76;
	add.s64 	%rd80, %rd12, %rd76;
	ld.global.f32 	%f46, [%rd80];
	ld.global.f32 	%f47, [%rd77];
	cvt.f64.f32 	%fd51, %f47;
	ld.global.f32 	%f48, [%rd78];
	mul.f32 	%f49, %f48, %f47;
	mul.f32 	%f50, %f46, %f49;
	cvt.f64.f32 	%fd52, %f50;
	mul.f64 	%fd53, %fd52, 0d3FB999999999999A;
	sub.f64 	%fd54, %fd51, %fd53;
	cvt.rn.f32.f64 	%f51, %fd54;
	cvt.f64.f32 	%fd55, %f48;
	mul.f64 	%fd56, %fd55, 0d3FB999999999999A;
	sub.f64 	%fd57, %fd52, %fd56;
	fma.rn.f64 	%fd58, %fd57, 0d3FB999999999999A, %fd55;
	cvt.rn.f32.f64 	%f52, %fd58;
	ld.global.f32 	%f53, [%rd79];
	cvt.f64.f32 	%fd59, %f53;
	fma.rn.f64 	%fd60, %fd56, 0d3FB999999999999A, %fd59;
	cvt.rn.f32.f64 	%f54, %fd60;
	add.s64 	%rd81, %rd13, %rd76;
	add.s64 	%rd82, %rd14, %rd76;
	add.s64 	%rd83, %rd15, %rd76;
	st.global.f32 	[%rd81], %f51;
	st.global.f32 	[%rd82], %f52;
	st.global.f32 	[%rd83], %f54;
$L__BB6_19:
	add.s32 	%r50, %r50, 2;
$L__BB6_20:
	and.b32  	%r36, %r29, 1;
	setp.eq.b32 	%p13, %r36, 1;
	not.pred 	%p14, %p13;
	@%p14 bra 	$L__BB6_32;
	shl.b32 	%r37, %r50, 7;
	add.s32 	%r28, %r37, %r2;
	setp.ge.s32 	%p15, %r28, %r1;
	@%p15 bra 	$L__BB6_32;
	mul.wide.s32 	%rd84, %r28, 4;
	add.s64 	%rd85, %rd9, %rd84;
	add.s64 	%rd86, %rd10, %rd84;
	add.s64 	%rd87, %rd11, %rd84;
	add.s64 	%rd88, %rd12, %rd84;
	ld.global.f32 	%f55, [%rd88];
	ld.global.f32 	%f56, [%rd85];
	cvt.f64.f32 	%fd61, %f56;
	ld.global.f32 	%f57, [%rd86];
	mul.f32 	%f58, %f57, %f56;
	mul.f32 	%f59, %f55, %f58;
	cvt.f64.f32 	%fd62, %f59;
	mul.f64 	%fd63, %fd62, 0d3FB999999999999A;
	sub.f64 	%fd64, %fd61, %fd63;
	cvt.rn.f32.f64 	%f60, %fd64;
	cvt.f64.f32 	%fd65, %f57;
	mul.f64 	%fd66, %fd65, 0d3FB999999999999A;
	sub.f64 	%fd67, %fd62, %fd66;
	fma.rn.f64 	%fd68, %fd67, 0d3FB999999999999A, %fd65;
	cvt.rn.f32.f64 	%f61, %fd68;
	ld.global.f32 	%f62, [%rd87];
	cvt.f64.f32 	%fd69, %f62;
	fma.rn.f64 	%fd70, %fd66, 0d3FB999999999999A, %fd69;
	cvt.rn.f32.f64 	%f63, %fd70;
	add.s64 	%rd89, %rd13, %rd84;
	add.s64 	%rd90, %rd14, %rd84;
	add.s64 	%rd91, %rd15, %rd84;
	st.global.f32 	[%rd89], %f60;
	st.global.f32 	[%rd90], %f61;
	st.global.f32 	[%rd91], %f63;
	bra.uni 	$L__BB6_32;
$L__BB6_23:
	setp.lt.s32 	%p16, %r29, 1;
	@%p16 bra 	$L__BB6_32;
	mov.u32 	%r45, %tid.x;
	setp.lt.u32 	%p17, %r29, 4;
	mov.b32 	%r49, 0;
	@%p17 bra 	$L__BB6_27;
	and.b32  	%r49, %r29, 2147483644;
	neg.s32 	%r46, %r49;
	add.s64 	%rd93, %rd35, 1024;
	add.s64 	%rd16, %rd7, %rd93;
	add.s64 	%rd17, %rd4, %rd93;
	add.s64 	%rd18, %rd5, %rd93;
	add.s64 	%rd19, %rd3, %rd93;
	add.s64 	%rd20, %rd6, %rd93;
	add.s64 	%rd21, %rd1, %rd93;
	add.s64 	%rd22, %rd2, %rd93;
$L__BB6_26:
	.pragma "nounroll";
	mul.wide.s32 	%rd94, %r45, 4;
	add.s64 	%rd95, %rd16, %rd94;
	add.s64 	%rd96, %rd17, %rd94;
	add.s64 	%rd97, %rd18, %rd94;
	add.s64 	%rd98, %rd19, %rd94;
	add.s64 	%rd99, %rd20, %rd94;
	add.s64 	%rd100, %rd21, %rd94;
	add.s64 	%rd101, %rd22, %rd94;
	ld.global.f32 	%f64, [%rd95+-1024];
	ld.global.f32 	%f65, [%rd96+-1024];
	cvt.f64.f32 	%fd71, %f65;
	ld.global.f32 	%f66, [%rd97+-1024];
	mul.f32 	%f67, %f66, %f65;
	mul.f32 	%f68, %f64, %f67;
	cvt.f64.f32 	%fd72, %f68;
	mul.f64 	%fd73, %fd72, 0d3FB999999999999A;
	sub.f64 	%fd74, %fd71, %fd73;
	cvt.rn.f32.f64 	%f69, %fd74;
	cvt.f64.f32 	%fd75, %f66;
	mul.f64 	%fd76, %fd75, 0d3FB999999999999A;
	sub.f64 	%fd77, %fd72, %fd76;
	fma.rn.f64 	%fd78, %fd77, 0d3FB999999999999A, %fd75;
	cvt.rn.f32.f64 	%f70, %fd78;
	ld.global.f32 	%f71, [%rd99+-1024];
	cvt.f64.f32 	%fd79, %f71;
	fma.rn.f64 	%fd80, %fd76, 0d3FB999999999999A, %fd79;
	cvt.rn.f32.f64 	%f72, %fd80;
	st.global.f32 	[%rd100+-1024], %f69;
	st.global.f32 	[%rd101+-1024], %f70;
	st.global.f32 	[%rd98+-1024], %f72;
	ld.global.f32 	%f73, [%rd95+-512];
	ld.global.f32 	%f74, [%rd96+-512];
	cvt.f64.f32 	%fd81, %f74;
	ld.global.f32 	%f75, [%rd97+-512];
	mul.f32 	%f76, %f75, %f74;
	mul.f32 	%f77, %f73, %f76;
	cvt.f64.f32 	%fd82, %f77;
	mul.f64 	%fd83, %fd82, 0d3FB999999999999A;
	sub.f64 	%fd84, %fd81, %fd83;
	cvt.rn.f32.f64 	%f78, %fd84;
	cvt.f64.f32 	%fd85, %f75;
	mul.f64 	%fd86, %fd85, 0d3FB999999999999A;
	sub.f64 	%fd87, %fd82, %fd86;
	fma.rn.f64 	%fd88, %fd87, 0d3FB999999999999A, %fd85;
	cvt.rn.f32.f64 	%f79, %fd88;
	ld.global.f32 	%f80, [%rd99+-512];
	cvt.f64.f32 	%fd89, %f80;
	fma.rn.f64 	%fd90, %fd86, 0d3FB999999999999A, %fd89;
	cvt.rn.f32.f64 	%f81, %fd90;
	st.global.f32 	[%rd100+-512], %f78;
	st.global.f32 	[%rd101+-512], %f79;
	st.global.f32 	[%rd98+-512], %f81;
	ld.global.f32 	%f82, [%rd95];
	ld.global.f32 	%f83, [%rd96];
	cvt.f64.f32 	%fd91, %f83;
	ld.global.f32 	%f84, [%rd97];
	mul.f32 	%f85, %f84, %f83;
	mul.f32 	%f86, %f82, %f85;
	cvt.f64.f32 	%fd92, %f86;
	mul.f64 	%fd93, %fd92, 0d3FB999999999999A;
	sub.f64 	%fd94, %fd91, %fd93;
	cvt.rn.f32.f64 	%f87, %fd94;
	cvt.f64.f32 	%fd95, %f84;
	mul.f64 	%fd96, %fd95, 0d3FB999999999999A;
	sub.f64 	%fd97, %fd92, %fd96;
	fma.rn.f64 	%fd98, %fd97, 0d3FB999999999999A, %fd95;
	cvt.rn.f32.f64 	%f88, %fd98;
	ld.global.f32 	%f89, [%rd99];
	cvt.f64.f32 	%fd99, %f89;
	fma.rn.f64 	%fd100, %fd96, 0d3FB999999999999A, %fd99;
	cvt.rn.f32.f64 	%f90, %fd100;
	st.global.f32 	[%rd100], %f87;
	st.global.f32 	[%rd101], %f88;
	st.global.f32 	[%rd98], %f90;
	ld.global.f32 	%f91, [%rd95+512];
	ld.global.f32 	%f92, [%rd96+512];
	cvt.f64.f32 	%fd101, %f92;
	ld.global.f32 	%f93, [%rd97+512];
	mul.f32 	%f94, %f93, %f92;
	mul.f32 	%f95, %f91, %f94;
	cvt.f64.f32 	%fd102, %f95;
	mul.f64 	%fd103, %fd102, 0d3FB999999999999A;
	sub.f64 	%fd104, %fd101, %fd103;
	cvt.rn.f32.f64 	%f96, %fd104;
	cvt.f64.f32 	%fd105, %f93;
	mul.f64 	%fd106, %fd105, 0d3FB999999999999A;
	sub.f64 	%fd107, %fd102, %fd106;
	fma.rn.f64 	%fd108, %fd107, 0d3FB999999999999A, %fd105;
	cvt.rn.f32.f64 	%f97, %fd108;
	ld.global.f32 	%f98, [%rd99+512];
	cvt.f64.f32 	%fd109, %f98;
	fma.rn.f64 	%fd110, %fd106, 0d3FB999999999999A, %fd109;
	cvt.rn.f32.f64 	%f99, %fd110;
	st.global.f32 	[%rd100+512], %f96;
	st.global.f32 	[%rd101+512], %f97;
	st.global.f32 	[%rd98+512], %f99;
	add.s32 	%r46, %r46, 4;
	add.s32 	%r45, %r45, 512;
	setp.eq.s32 	%p18, %r46, 0;
	@%p18 bra 	$L__BB6_27;
	bra.uni 	$L__BB6_26;
$L__BB6_27:
	and.b32  	%r19, %r29, 3;
	setp.eq.s32 	%p19, %r19, 0;
	@%p19 bra 	$L__BB6_32;
	mov.u32 	%r20, %tid.x;
	setp.eq.s32 	%p20, %r19, 1;
	@%p20 bra 	$L__BB6_30;
	shl.b32 	%r40, %r49, 7;
	add.s32 	%r41, %r40, %r20;
	mul.wide.s32 	%rd102, %r41, 4;
	add.s64 	%rd103, %rd9, %rd102;
	add.s64 	%rd104, %rd10, %rd102;
	add.s64 	%rd105, %rd11, %rd102;
	add.s64 	%rd106, %rd12, %rd102;
	ld.global.f32 	%f100, [%rd106];
	ld.global.f32 	%f101, [%rd103];
	cvt.f64.f32 	%fd111, %f101;
	ld.global.f32 	%f102, [%rd104];
	mul.f32 	%f103, %f102, %f101;
	mul.f32 	%f104, %f100, %f103;
	cvt.f64.f32 	%fd112, %f104;
	mul.f64 	%fd113, %fd112, 0d3FB999999999999A;
	sub.f64 	%fd114, %fd111, %fd113;
	cvt.rn.f32.f64 	%f105, %fd114;
	cvt.f64.f32 	%fd115, %f102;
	mul.f64 	%fd116, %fd115, 0d3FB999999999999A;
	sub.f64 	%fd117, %fd112, %fd116;
	fma.rn.f64 	%fd118, %fd117, 0d3FB999999999999A, %fd115;
	cvt.rn.f32.f64 	%f106, %fd118;
	ld.global.f32 	%f107, [%rd105];
	cvt.f64.f32 	%fd119, %f107;
	fma.rn.f64 	%fd120, %fd116, 0d3FB999999999999A, %fd119;
	cvt.rn.f32.f64 	%f108, %fd120;
	add.s64 	%rd107, %rd13, %rd102;
	add.s64 	%rd108, %rd14, %rd102;
	add.s64 	%rd109, %rd15, %rd102;
	st.global.f32 	[%rd107], %f105;
	st.global.f32 	[%rd108], %f106;
	st.global.f32 	[%rd109], %f108;
	ld.global.f32 	%f109, [%rd106+512];
	ld.global.f32 	%f110, [%rd103+512];
	cvt.f64.f32 	%fd121, %f110;
	ld.global.f32 	%f111, [%rd104+512];
	mul.f32 	%f112, %f111, %f110;
	mul.f32 	%f113, %f109, %f112;
	cvt.f64.f32 	%fd122, %f113;
	mul.f64 	%fd123, %fd122, 0d3FB999999999999A;
	sub.f64 	%fd124, %fd121, %fd123;
	cvt.rn.f32.f64 	%f114, %fd124;
	cvt.f64.f32 	%fd125, %f111;
	mul.f64 	%fd126, %fd125, 0d3FB999999999999A;
	sub.f64 	%fd127, %fd122, %fd126;
	fma.rn.f64 	%fd128, %fd127, 0d3FB999999999999A, %fd125;
	cvt.rn.f32.f64 	%f115, %fd128;
	ld.global.f32 	%f116, [%rd105+512];
	cvt.f64.f32 	%fd129, %f116;
	fma.rn.f64 	%fd130, %fd126, 0d3FB999999999999A, %fd129;
	cvt.rn.f32.f64 	%f117, %fd130;
	st.global.f32 	[%rd107+512], %f114;
	st.global.f32 	[%rd108+512], %f115;
	st.global.f32 	[%rd109+512], %f117;
	add.s32 	%r49, %r49, 2;
$L__BB6_30:
	and.b32  	%r42, %r29, 1;
	setp.eq.b32 	%p21, %r42, 1;
	not.pred 	%p22, %p21;
	@%p22 bra 	$L__BB6_32;
	shl.b32 	%r43, %r49, 7;
	add.s32 	%r44, %r43, %r20;
	mul.wide.s32 	%rd110, %r44, 4;
	add.s64 	%rd111, %rd9, %rd110;
	add.s64 	%rd112, %rd10, %rd110;
	add.s64 	%rd113, %rd11, %rd110;
	add.s64 	%rd114, %rd12, %rd110;
	ld.global.f32 	%f118, [%rd114];
	ld.global.f32 	%f119, [%rd111];
	cvt.f64.f32 	%fd131, %f119;
	ld.global.f32 	%f120, [%rd112];
	mul.f32 	%f121, %f120, %f119;
	mul.f32 	%f122, %f118, %f121;
	cvt.f64.f32 	%fd132, %f122;
	mul.f64 	%fd133, %fd132, 0d3FB999999999999A;
	sub.f64 	%fd134, %fd131, %fd133;
	cvt.rn.f32.f64 	%f123, %fd134;
	cvt.f64.f32 	%fd135, %f120;
	mul.f64 	%fd136, %fd135, 0d3FB999999999999A;
	sub.f64 	%fd137, %fd132, %fd136;
	fma.rn.f64 	%fd138, %fd137, 0d3FB999999999999A, %fd135;
	cvt.rn.f32.f64 	%f124, %fd138;
	ld.global.f32 	%f125, [%rd113];
	cvt.f64.f32 	%fd139, %f125;
	fma.rn.f64 	%fd140, %fd136, 0d3FB999999999999A, %fd139;
	cvt.rn.f32.f64 	%f126, %fd140;
	add.s64 	%rd115, %rd13, %rd110;
	add.s64 	%rd116, %rd14, %rd110;
	add.s64 	%rd117, %rd15, %rd110;
	st.global.f32 	[%rd115], %f123;
	st.global.f32 	[%rd116], %f124;
	st.global.f32 	[%rd117], %f126;
$L__BB6_32:
	ret;

}


// ===== COMPILED SASS (sm_100) =====

	.target	sm_100

	.elftype	@"ET_EXEC"


//--------------------- .note.nv.tkinfo           --------------------------
	.section	.note.nv.tkinfo,"",@"SHT_NOTE"
	.sectionflags	@"SHF_NOTE_NV_TKINFO"
	.tkinfo
        /*0018*/ 	.word	0x00000002
        /*0030*/ 	.string	""
        /*0030*/ 	.string	"ptxas"
        /*0030*/ 	.string	"Cuda compilation tools, release 13.0, V13.0.88"
        /*0030*/ 	.string	"Build cuda_13.0.r13.0/compiler.36424714_0"
        /*0030*/ 	.string	"-arch sm_100 -m 64 "



//--------------------- .note.nv.cuinfo           --------------------------
	.section	.note.nv.cuinfo,"",@"SHT_NOTE"
	.sectionflags	@"SHF_NOTE_NV_CUINFO"
        /*0018*/ 	.short	0x0002
        /*001a*/ 	.short	0x0064
        /*001c*/ 	.short	0x0082
	.zero		2


//--------------------- .nv.info                  --------------------------
	.section	.nv.info,"",@"SHT_CUDA_INFO"
	.align	4


	//----- nvinfo : EIATTR_REGCOUNT
	.align		4
        /*0000*/ 	.byte	0x04, 0x2f
        /*0002*/ 	.short	(.L_44 - .L_43)
	.align		4
.L_43:
        /*0004*/ 	.word	index@(_ZN3cub18CUB_300001_SM_10006detail11EmptyKernelIvEEvv)
        /*0008*/ 	.word	0x00000004


	//----- nvinfo : EIATTR_FRAME_SIZE
	.align		4
.L_44:
        /*000c*/ 	.byte	0x04, 0x11
        /*000e*/ 	.short	(.L_46 - .L_45)
	.align		4
.L_45:
        /*0010*/ 	.word	index@(_ZN3cub18CUB_300001_SM_10006detail11EmptyKernelIvEEvv)
        /*0014*/ 	.word	0x00000000


	//----- nvinfo : EIATTR_REGCOUNT
	.align		4
.L_46:
        /*0018*/ 	.byte	0x04, 0x2f
        /*001a*/ 	.short	(.L_48 - .L_47)
	.align		4
.L_47:
        /*001c*/ 	.word	index@(_ZN3cub18CUB_300001_SM_10006detail8for_each13static_kernelINS2_12policy_hub_t12policy_500_tEmN6thrust24THRUST_300001_SM_1000_NS8cuda_cub20__uninitialized_fill7functorINS7_10device_ptrIfEEfEEEEvT0_T1_)
        /*0020*/ 	.word	0x00000008


	//----- nvinfo : EIATTR_FRAME_SIZE
	.align		4
.L_48:
        /*0024*/ 	.byte	0x04, 0x11
        /*0026*/ 	.short	(.L_50 - .L_49)
	.align		4
.L_49:
        /*0028*/ 	.word	index@(_ZN3cub18CUB_300001_SM_10006detail8for_each13static_kernelINS2_12policy_hub_t12policy_500_tEmN6thrust24THRUST_300001_SM_1000_NS8cuda_cub20__uninitialized_fill7functorINS7_10device_ptrIfEEfEEEEvT0_T1_)
        /*002c*/ 	.word	0x00000000


	//----- nvinfo : EIATTR_REGCOUNT
	.align		4
.L_50:
        /*0030*/ 	.byte	0x04, 0x2f
        /*0032*/ 	.short	(.L_52 - .L_51)
	.align		4
.L_51:
        /*0034*/ 	.word	index@(_ZN3cub18CUB_300001_SM_10006detail8for_each13static_kernelINS2_12policy_hub_t12policy_500_tElN6thrust24THRUST_300001_SM_1000_NS8cuda_cub6__fill7functorINS7_6detail15normal_iteratorINS7_10device_ptrIfEEEEdEEEEvT0_T1_)
        /*0038*/ 	.word	0x00000008


	//----- nvinfo : EIATTR_FRAME_SIZE
	.align		4
.L_52:
        /*003c*/ 	.byte	0x04, 0x11
        /*003e*/ 	.short	(.L_54 - .L_53)
	.align		4
.L_53:
        /*0040*/ 	.word	index@(_ZN3cub18CUB_300001_SM_10006detail8for_each13static_kernelINS2_12policy_hub_t12policy_500_tElN6thrust24THRUST_300001_SM_1000_NS8cuda_cub6__fill7functorINS7_6detail15normal_iteratorINS7_10device_ptrIfEEEEdEEEEvT0_T1_)
        /*0044*/ 	.word	0x00000000


	//----- nvinfo : EIATTR_REGCOUNT
	.align		4
.L_54:
        /*0048*/ 	.byte	0x04, 0x2f
        /*004a*/ 	.short	(.L_56 - .L_55)
	.align		4
.L_55:
        /*004c*/ 	.word	index@(_ZN3cub18CUB_300001_SM_10006detail8for_each13static_kernelINS2_12policy_hub_t12policy_500_tElN6thrust24THRUST_300001_SM_1000_NS8cuda_cub10__tabulate7functorINS7_6detail15normal_iteratorINS7_10device_ptrIfEEEENS7_6system6detail7generic6detail22compute_sequence_valueIdvEElEEEEvT0_T1_)
        /*0050*/ 	.word	0x00000010


	//----- nvinfo : EIATTR_FRAME_SIZE
	.align		4
.L_56:
        /*0054*/ 	.byte	0x04, 0x11
        /*0056*/ 	.short	(.L_58 - .L_57)
	.align		4
.L_57:
        /*0058*/ 	.word	index@(_ZN3cub18CUB_300001_SM_10006detail8for_each13static_kernelINS2_12policy_hub_t12policy_500_tElN6thrust24THRUST_300001_SM_1000_NS8cuda_cub10__tabulate7functorINS7_6detail15normal_iteratorINS7_10device_ptrIfEEEENS7_6system6detail7generic6detail22compute_sequence_valueIdvEElEEEEvT0_T1_)
        /*005c*/ 	.word	0x00000000


	//----- nvinfo : EIATTR_REGCOUNT
	.align		4
.L_58:
        /*0060*/ 	.byte	0x04, 0x2f
        /*0062*/ 	.short	(.L_60 - .L_59)
	.align		4
.L_59:
        /*0064*/ 	.word	index@(_ZN3cub18CUB_300001_SM_10006detail8for_each13static_kernelINS2_12policy_hub_t12policy_500_tElN6thrust24THRUST_300001_SM_1000_NS8cuda_cub20__uninitialized_copy7functorINS7_6detail15normal_iteratorINS7_10device_ptrIfEEEENS7_7pointerIfNS8_3tagENS7_11use_defaultESI_EEEEEEvT0_T1_)
        /*0068*/ 	.word	0x0000000c


	//----- nvinfo : EIATTR_FRAME_SIZE
	.align		4
.L_60:
        /*006c*/ 	.byte	0x04, 0x11
        /*006e*/ 	.short	(.L_62 - .L_61)
	.align		4
.L_61:
        /*0070*/ 	.word	index@(_ZN3cub18CUB_300001_SM_10006detail8for_each13static_kernelINS2_12policy_hub_t12policy_500_tElN6thrust24THRUST_300001_SM_1000_NS8cuda_cub20__uninitialized_copy7functorINS7_6detail15normal_iteratorINS7_10device_ptrIfEEEENS7_7pointerIfNS8_3tagENS7_11use_defaultESI_EEEEEEvT0_T1_)
        /*0074*/ 	.word	0x00000000


	//----- nvinfo : EIATTR_REGCOUNT
	.align		4
.L_62:
        /*0078*/ 	.byte	0x04, 0x2f
        /*007a*/ 	.short	(.L_64 - .L_63)
	.align		4
.L_63:
        /*007c*/ 	.word	index@(_ZN3cub18CUB_300001_SM_10006detail9transform16transform_kernelINS2_10policy_hubILb1EN4cuda3std3__45tupleIJN6thrust24THRUST_300001_SM_1000_NS12zip_iteratorINS8_IJNSA_6detail15normal_iteratorINSA_10device_ptrIfEEEESG_SG_SG_EEEEEEEEE10policy1000Ei18arbitrary_functor1NSB_INS8_IJSG_SG_SG_EEEEEJSI_EEEvT0_iT1_T2_DpNS2_10kernel_argIT3_EE)
        /*0080*/ 	.word	0x00000020


	//----- nvinfo : EIATTR_FRAME_SIZE
	.align		4
.L_64:
        /*0084*/ 	.byte	0x04, 0x11
        /*0086*/ 	.short	(.L_66 - .L_65)
	.align		4
.L_65:
        /*0088*/ 	.word	index@(_ZN3cub18CUB_300001_SM_10006detail9transform16transform_kernelINS2_10policy_hubILb1EN4cuda3std3__45tupleIJN6thrust24THRUST_300001_SM_1000_NS12zip_iteratorINS8_IJNSA_6detail15normal_iteratorINSA_10device_ptrIfEEEESG_SG_SG_EEEEEEEEE10policy1000Ei18arbitrary_functor1NSB_INS8_IJSG_SG_SG_EEEEEJSI_EEEvT0_iT1_T2_DpNS2_10kernel_argIT3_EE)
        /*008c*/ 	.word	0x00000000


	//----- nvinfo : EIATTR_REGCOUNT
	.align		4
.L_66:
        /*0090*/ 	.byte	0x04, 0x2f
        /*0092*/ 	.short	(.L_68 - .L_67)
	.align		4
.L_67:
        /*0094*/ 	.word	index@(_ZN3cub18CUB_300001_SM_10006detail9transform16transform_kernelINS2_10policy_hubILb1EN4cuda3std3__45tupleIJN6thrust24THRUST_300001_SM_1000_NS12zip_iteratorINS8_IJNSA_6detail15normal_iteratorINSA_10device_ptrIfEEEESG_SG_SG_EEEEEEEEE10policy1000El18arbitrary_functor1NSB_INS8_IJSG_SG_SG_EEEEEJSI_EEEvT0_iT1_T2_DpNS2_10kernel_argIT3_EE)
        /*0098*/ 	.word	0x00000020


	//----- nvinfo : EIATTR_FRAME_SIZE
	.align		4
.L_68:
        /*009c*/ 	.byte	0x04, 0x11
        /*009e*/ 	.short	(.L_70 - .L_69)
	.align		4
.L_69:
        /*00a0*/ 	.word	index@(_ZN3cub18CUB_300001_SM_10006detail9transform16transform_kernelINS2_10policy_hubILb1EN4cuda3std3__45tupleIJN6thrust24THRUST_300001_SM_1000_NS12zip_iteratorINS8_IJNSA_6detail15normal_iteratorINSA_10device_ptrIfEEEESG_SG_SG_EEEEEEEEE10policy1000El18arbitrary_functor1NSB_INS8_IJSG_SG_SG_EEEEEJSI_EEEvT0_iT1_T2_DpNS2_10kernel_argIT3_EE)
        /*00a4*/ 	.word	0x00000000


	//----- nvinfo : EIATTR_MIN_STACK_SIZE
	.align		4
.L_70:
        /*00a8*/ 	.byte	0x04, 0x12
        /*00aa*/ 	.short	(.L_72 - .L_71)
	.align		4
.L_71:
        /*00ac*/ 	.word	index@(_ZN3cub18CUB_300001_SM_10006detail9transform16transform_kernelINS2_10policy_hubILb1EN4cuda3std3__45tupleIJN6thrust24THRUST_300001_SM_1000_NS12zip_iteratorINS8_IJNSA_6detail15normal_iteratorINSA_10device_ptrIfEEEESG_SG_SG_EEEEEEEEE10policy1000El18arbitrary_functor1NSB_INS8_IJSG_SG_SG_EEEEEJSI_EEEvT0_iT1_T2_DpNS2_10kernel_argIT3_EE)
        /*00b0*/ 	.word	0x00000000


	//----- nvinfo : EIATTR_MIN_STACK_SIZE
	.align		4
.L_72:
        /*00b4*/ 	.byte	0x04, 0x12
        /*00b6*/ 	.short	(.L_74 - .L_73)
	.align		4
.L_73:
        /*00b8*/ 	.word	index@(_ZN3cub18CUB_300001_SM_10006detail9transform16transform_kernelINS2_10policy_hubILb1EN4cuda3std3__45tupleIJN6thrust24THRUST_300001_SM_1000_NS12zip_iteratorINS8_IJNSA_6detail15normal_iteratorINSA_10device_ptrIfEEEESG_SG_SG_EEEEEEEEE10policy1000Ei18arbitrary_functor1NSB_INS8_IJSG_SG_SG_EEEEEJSI_EEEvT0_iT1_T2_DpNS2_10kernel_argIT3_EE)
        /*00bc*/ 	.word	0x00000000


	//----- nvinfo : EIATTR_MIN_STACK_SIZE
	.align		4
.L_74:
        /*00c0*/ 	.byte	0x04, 0x12
        /*00c2*/ 	.short	(.L_76 - .L_75)
	.align		4
.L_75:
        /*00c4*/ 	.word	index@(_ZN3cub18CUB_300001_SM_10006detail8for_each13static_kernelINS2_12policy_hub_t12policy_500_tElN6thrust24THRUST_300001_SM_1000_NS8cuda_cub20__uninitialized_copy7functorINS7_6detail15normal_iteratorINS7_10device_ptrIfEEEENS7_7pointerIfNS8_3tagENS7_11use_defaultESI_EEEEEEvT0_T1_)
        /*00c8*/ 	.word	0x00000000


	//----- nvinfo : EIATTR_MIN_STACK_SIZE
	.align		4
.L_76:
        /*00cc*/ 	.byte	0x04, 0x12
        /*00ce*/ 	.short	(.L_78 - .L_77)
	.align		4
.L_77:
        /*00d0*/ 	.word	index@(_ZN3cub18CUB_300001_SM_10006detail8for_each13static_kernelINS2_12policy_hub_t12policy_500_tElN6thrust24THRUST_300001_SM_1000_NS8cuda_cub10__tabulate7functorINS7_6detail15normal_iteratorINS7_10device_ptrIfEEEENS7_6system6detail7generic6detail22compute_sequence_valueIdvEElEEEEvT0_T1_)
        /*00d4*/ 	.word	0x00000000


	//----- nvinfo : EIATTR_MIN_STACK_SIZE
	.align		4
.L_78:
        /*00d8*/ 	.byte	0x04, 0x12
        /*00da*/ 	.short	(.L_80 - .L_79)
	.align		4
.L_79:
        /*00dc*/ 	.word	index@(_ZN3cub18CUB_300001_SM_10006detail8for_each13static_kernelINS2_12policy_hub_t12policy_500_tElN6thrust24THRUST_300001_SM_1000_NS8cuda_cub6__fill7functorINS7_6detail15normal_iteratorINS7_10device_ptrIfEEEEdEEEEvT0_T1_)
        /*00e0*/ 	.word	0x00000000


	//----- nvinfo : EIATTR_MIN_STACK_SIZE
	.align		4
.L_80:
        /*00e4*/ 	.byte	0x04, 0x12
        /*00e6*/ 	.short	(.L_82 - .L_81)
	.align		4
.L_81:
        /*00e8*/ 	.word	index@(_ZN3cub18CUB_300001_SM_10006detail8for_each13static_kernelINS2_12policy_hub_t12policy_500_tEmN6thrust24THRUST_300001_SM_1000_NS8cuda_cub20__uninitialized_fill7functorINS7_10device_ptrIfEEfEEEEvT0_T1_)
        /*00ec*/ 	.word	0x00000000


	//----- nvinfo : EIATTR_MIN_STACK_SIZE
	.align		4
.L_82:
        /*00f0*/ 	.byte	0x04, 0x12
        /*00f2*/ 	.short	(.L_84 - .L_83)
	.align		4
.L_83:
        /*00f4*/ 	.word	index@(_ZN3cub18CUB_300001_SM_10006detail11EmptyKernelIvEEvv)
        /*00f8*/ 	.word	0x00000000
.L_84:


//--------------------- .nv.compat                --------------------------
	.section	.nv.compat,"",@"SHT_CUDA_COMPAT_INFO"
	.align	4
        /*0000*/ 	.byte	0x02, 0x09, 0x00, 0x00, 0x02, 0x02, 0x01, 0x00, 0x02, 0x05, 0x05, 0x00, 0x03, 0x07, 0x01, 0x01
        /*0010*/ 	.byte	0x02, 0x03, 0x00, 0x00, 0x02, 0x06, 0x01, 0x00, 0x04, 0x0b, 0x08, 0x00, 0x01, 0x00, 0x00, 0x00
        /*0020*/ 	.byte	0x00, 0x00, 0x00, 0x00


//--------------------- .nv.info._ZN3cub18CUB_300001_SM_10006detail9transform16transform_kernelINS2_10policy_hubILb1EN4cuda3std3__45tupleIJN6thrust24THRUST_300001_SM_1000_NS12zip_iteratorINS8_IJNSA_6detail15normal_iteratorINSA_10device_ptrIfEEEESG_SG_SG_EEEEEEEEE10policy1000El18arbitrary_functor1NSB_INS8_IJSG_SG_SG_EEEEEJSI_EEEvT0_iT1_T2_DpNS2_10kernel_argIT3_EE --------------------------
	.section	.nv.info._ZN3cub18CUB_300001_SM_10006detail9transform16transform_kernelINS2_10policy_hubILb1EN4cuda3std3__45tupleIJN6thrust24THRUST_300001_SM_1000_NS12zip_iteratorINS8_IJNSA_6detail15normal_iteratorINSA_10device_ptrIfEEEESG_SG_SG_EEEEEEEEE10policy1000El18arbitrary_functor1NSB_INS8_IJSG_SG_SG_EEEEEJSI_EEEvT0_iT1_T2_DpNS2_10kernel_argIT3_EE,"",@"SHT_CUDA_INFO"
	.sectionflags	@""
	.align	4


	//----- nvinfo : EIATTR_CUDA_API_VERSION
	.align		4
        /*0000*/ 	.byte	0x04, 0x37
        /*0002*/ 	.short	(.L_86 - .L_85)
.L_85:
        /*0004*/ 	.word	0x00000082


	//----- nvinfo : EIATTR_KPARAM_INFO
	.align		4
.L_86:
        /*0008*/ 	.byte	0x04, 0x17
        /*000a*/ 	.short	(.L_88 - .L_87)
.L_87:
        /*000c*/ 	.word	0x00000000
        /*0010*/ 	.short	0x0004
        /*0012*/ 	.short	0x0028
        /*0014*/ 	.byte	0x00, 0xf0, 0x81, 0x00


	//----- nvinfo : EIATTR_KPARAM_INFO
	.align		4
.L_88:
        /*0018*/ 	.byte	0x04, 0x17
        /*001a*/ 	.short	(.L_90 - .L_89)
.L_89:
        /*001c*/ 	.word	0x00000000
        /*0020*/ 	.short	0x0003
        /*0022*/ 	.short	0x0010
        /*0024*/ 	.byte	0x00, 0xf0, 0x61, 0x00


	//----- nvinfo : EIATTR_KPARAM_INFO
	.align		4
.L_90:
        /*0028*/ 	.byte	0x04, 0x17
        /*002a*/ 	.short	(.L_92 - .L_91)
.L_91:
        /*002c*/ 	.word	0x00000000
        /*0030*/ 	.short	0x0002
        /*0032*/ 	.short	0x000c
        /*0034*/ 	.byte	0x00, 0xf0, 0x05, 0x00


	//----- nvinfo : EIATTR_KPARAM_INFO
	.align		4
.L_92:
        /*0038*/ 	.byte	0x04, 0x17
        /*003a*/ 	.short	(.L_94 - .L_93)
.L_93:
        /*003c*/ 	.word	0x00000000
        /*0040*/ 	.short	0x0001
        /*0042*/ 	.short	0x0008
        /*0044*/ 	.byte	0x00, 0xf0, 0x11, 0x00


	//----- nvinfo : EIATTR_KPARAM_INFO
	.align		4
.L_94:
        /*0048*/ 	.byte	0x04, 0x17
        /*004a*/ 	.short	(.L_96 - .L_95)
.L_95:
        /*004c*/ 	.word	0x00000000
        /*0050*/ 	.short	0x0000
        /*0052*/ 	.short	0x0000
        /*0054*/ 	.byte	0x00, 0xf0, 0x21, 0x00


	//----- nvinfo : EIATTR_SPARSE_MMA_MASK
	.align		4
.L_96:
        /*0058*/ 	.byte	0x03, 0x50
        /*005a*/ 	.short	0x0000


	//----- nvinfo : EIATTR_MAXREG_COUNT
	.align		4
        /*005c*/ 	.byte	0x03, 0x1b
        /*005e*/ 	.short	0x00ff


	//----- nvinfo : EIATTR_MERCURY_ISA_VERSION
	.align		4
        /*0060*/ 	.byte	0x03, 0x5f
        /*0062*/ 	.short	0x0101


	//----- nvinfo : EIATTR_VRC_CTA_INIT_COUNT
	.align		4
        /*0064*/ 	.byte	0x02, 0x4a
	.zero		1
	.zero		1


	//----- nvinfo : EIATTR_EXIT_INSTR_OFFSETS
	.align		4
        /*0068*/ 	.byte	0x04, 0x1c
        /*006a*/ 	.short	(.L_98 - .L_97)


	//   ....[0]....
.L_97:
        /*006c*/ 	.word	0x00000310


	//   ....[1]....
        /*0070*/ 	.word	0x00001770


	//   ....[2]....
        /*0074*/ 	.word	0x00001cc0


	//   ....[3]....
        /*0078*/ 	.word	0x00001cf0


	//   ....[4]....
        /*007c*/ 	.word	0x00001f20


	//   ....[5]....
        /*0080*/ 	.word	0x00001f50


	//   ....[6]....
        /*0084*/ 	.word	0x00002800


	//   ....[7]....
        /*0088*/ 	.word	0x00002d40


	//   ....[8]....
        /*008c*/ 	.word	0x00002f80


	//----- nvinfo : EIATTR_MAX_THREADS
	.align		4
.L_98:
        /*0090*/ 	.byte	0x04, 0x05
        /*0092*/ 	.short	(.L_100 - .L_99)
.L_99:
        /*0094*/ 	.word	0x00000080
        /*0098*/ 	.word	0x00000001
        /*009c*/ 	.word	0x00000001


	//----- nvinfo : EIATTR_CRS_STACK_SIZE
	.align		4
.L_100:
        /*00a0*/ 	.byte	0x04, 0x1e
        /*00a2*/ 	.short	(.L_102 - .L_101)
.L_101:
        /*00a4*/ 	.word	0x00000000


	//----- nvinfo : EIATTR_CBANK_PARAM_SIZE
	.align		4
.L_102:
        /*00a8*/ 	.byte	0x03, 0x19
        /*00aa*/ 	.short	0x0048


	//----- nvinfo : EIATTR_PARAM_CBANK
	.align		4
        /*00ac*/ 	.byte	0x04, 0x0a
        /*00ae*/ 	.short	(.L_104 - .L_103)
	.align		4
.L_103:
        /*00b0*/ 	.word	index@(.nv.constant0._ZN3cub18CUB_300001_SM_10006detail9transform16transform_kernelINS2_10policy_hubILb1EN4cuda3std3__45tupleIJN6thrust24THRUST_300001_SM_1000_NS12zip_iteratorINS8_IJNSA_6detail15normal_iteratorINSA_10device_ptrIfEEEESG_SG_SG_EEEEEEEEE10policy1000El18arbitrary_functor1NSB_INS8_IJSG_SG_SG_EEEEEJSI_EEEvT0_iT1_T2_DpNS2_10kernel_argIT3_EE)
        /*00b4*/ 	.short	0x0380
        /*00b6*/ 	.short	0x0048


	//----- nvinfo : EIATTR_SW_WAR
	.align		4
.L_104:
        /*00b8*/ 	.byte	0x04, 0x36
        /*00ba*/ 	.short	(.L_106 - .L_105)
.L_105:
        /*00bc*/ 	.word	0x00000008
.L_106:


//--------------------- .nv.info._ZN3cub18CUB_300001_SM_10006detail9transform16transform_kernelINS2_10policy_hubILb1EN4cuda3std3__45tupleIJN6thrust24THRUST_300001_SM_1000_NS12zip_iteratorINS8_IJNSA_6detail15normal_iteratorINSA_10device_ptrIfEEEESG_SG_SG_EEEEEEEEE10policy1000Ei18arbitrary_functor1NSB_INS8_IJSG_SG_SG_EEEEEJSI_EEEvT0_iT1_T2_DpNS2_10kernel_argIT3_EE --------------------------
	.section	.nv.info._ZN3cub18CUB_300001_SM_10006detail9transform16transform_kernelINS2_10policy_hubILb1EN4cuda3std3__45tupleIJN6thrust24THRUST_300001_SM_1000_NS12zip_iteratorINS8_IJNSA_6detail15normal_iteratorINSA_10device_ptrIfEEEESG_SG_SG_EEEEEEEEE10policy1000Ei18arbitrary_functor1NSB_INS8_IJSG_SG_SG_EEEEEJSI_EEEvT0_iT1_T2_DpNS2_10kernel_argIT3_EE,"",@"SHT_CUDA_INFO"
	.sectionflags	@""
	.align	4


	//----- nvinfo : EIATTR_CUDA_API_VERSION
	.align		4
        /*0000*/ 	.byte	0x04, 0x37
        /*0002*/ 	.short	(.L_108 - .L_107)
.L_107:
        /*0004*/ 	.word	0x00000082


	//----- nvinfo : EIATTR_KPARAM_INFO
	.align		4
.L_108:
        /*0008*/ 	.byte	0x04, 0x17
        /*000a*/ 	.short	(.L_110 - .L_109)
.L_109:
        /*000c*/ 	.word	0x00000000
        /*0010*/ 	.short	0x0004
        /*0012*/ 	.short	0x0028
        /*0014*/ 	.byte	0x00, 0xf0, 0x81, 0x00


	//----- nvinfo : EIATTR_KPARAM_INFO
	.align		4
.L_110:
        /*0018*/ 	.byte	0x04, 0x17
        /*001a*/ 	.short	(.L_112 - .L_111)
.L_111:
        /*001c*/ 	.word	0x00000000
        /*0020*/ 	.short	0x0003
        /*0022*/ 	.short	0x0010
        /*0024*/ 	.byte	0x00, 0xf0, 0x61, 0x00


	//----- nvinfo : EIATTR_KPARAM_INFO
	.align		4
.L_112:
        /*0028*/ 	.byte	0x04, 0x17
        /*002a*/ 	.short	(.L_114 - .L_113)
.L_113:
        /*002c*/ 	.word	0x00000000
        /*0030*/ 	.short	0x0002
        /*0032*/ 	.short	0x0008
        /*0034*/ 	.byte	0x00, 0xf0, 0x05, 0x00


	//----- nvinfo : EIATTR_KPARAM_INFO
	.align		4
.L_114:
        /*0038*/ 	.byte	0x04, 0x17
        /*003a*/ 	.short	(.L_116 - .L_115)
.L_115:
        /*003c*/ 	.word	0x00000000
        /*0040*/ 	.short	0x0001
        /*0042*/ 	.short	0x0004
        /*0044*/ 	.byte	0x00, 0xf0, 0x11, 0x00


	//----- nvinfo : EIATTR_KPARAM_INFO
	.align		4
.L_116:
        /*0048*/ 	.byte	0x04, 0x17
        /*004a*/ 	.short	(.L_118 - .L_117)
.L_117:
        /*004c*/ 	.word	0x00000000
        /*0050*/ 	.short	0x0000
        /*0052*/ 	.short	0x0000
        /*0054*/ 	.byte	0x00, 0xf0, 0x11, 0x00


	//----- nvinfo : EIATTR_SPARSE_MMA_MASK
	.align		4
.L_118:
        /*0058*/ 	.byte	0x03, 0x50
        /*005a*/ 	.short	0x0000


	//----- nvinfo : EIATTR_MAXREG_COUNT
	.align		4
        /*005c*/ 	.byte	0x03, 0x1b
        /*005e*/ 	.short	0x00ff


	//----- nvinfo : EIATTR_MERCURY_ISA_VERSION
	.align		4
        /*0060*/ 	.byte	0x03, 0x5f
        /*0062*/ 	.short	0x0101


	//----- nvinfo : EIATTR_VRC_CTA_INIT_COUNT
	.align		4
        /*0064*/ 	.byte	0x02, 0x4a
	.zero		1
	.zero		1


	//----- nvinfo : EIATTR_EXIT_INSTR_OFFSETS
	.align		4
        /*0068*/ 	.byte	0x04, 0x1c
        /*006a*/ 	.short	(.L_120 - .L_119)


	//   ....[0]....
.L_119:
        /*006c*/ 	.word	0x000000d0


	//   ....[1]....
        /*0070*/ 	.word	0x000009e0


	//   ....[2]....
        /*0074*/ 	.word	0x00000f10


	//   ....[3]....
        /*0078*/ 	.word	0x000011a0


	//   ....[4]....
        /*007c*/ 	.word	0x000011d0


	//   ....[5]....
        /*0080*/ 	.word	0x00001c90


	//   ....[6]....
        /*0084*/ 	.word	0x00002160


	//   ....[7]....
        /*0088*/ 	.word	0x00002190


	//   ....[8]....
        /*008c*/ 	.word	0x000023a0


	//----- nvinfo : EIATTR_MAX_THREADS
	.align		4
.L_120:
        /*0090*/ 	.byte	0x04, 0x05
        /*0092*/ 	.short	(.L_122 - .L_121)
.L_121:
        /*0094*/ 	.word	0x00000080
        /*0098*/ 	.word	0x00000001
        /*009c*/ 	.word	0x00000001


	//----- nvinfo : EIATTR_CRS_STACK_SIZE
	.align		4
.L_122:
        /*00a0*/ 	.byte	0x04, 0x1e
        /*00a2*/ 	.short	(.L_124 - .L_123)
.L_123:
        /*00a4*/ 	.word	0x00000000


	//----- nvinfo : EIATTR_CBANK_PARAM_SIZE
	.align		4
.L_124:
        /*00a8*/ 	.byte	0x03, 0x19
        /*00aa*/ 	.short	0x0048


	//----- nvinfo : EIATTR_PARAM_CBANK
	.align		4
        /*00ac*/ 	.byte	0x04, 0x0a
        /*00ae*/ 	.short	(.L_126 - .L_125)
	.align		4
.L_125:
        /*00b0*/ 	.word	index@(.nv.constant0._ZN3cub18CUB_300001_SM_10006detail9transform16transform_kernelINS2_10policy_hubILb1EN4cuda3std3__45tupleIJN6thrust24THRUST_300001_SM_1000_NS12zip_iteratorINS8_IJNSA_6detail15normal_iteratorINSA_10device_ptrIfEEEESG_SG_SG_EEEEEEEEE10policy1000Ei18arbitrary_functor1NSB_INS8_IJSG_SG_SG_EEEEEJSI_EEEvT0_iT1_T2_DpNS2_10kernel_argIT3_EE)
        /*00b4*/ 	.short	0x0380
        /*00b6*/ 	.short	0x0048


	//----- nvinfo : EIATTR_SW_WAR
	.align		4
.L_126:
        /*00b8*/ 	.byte	0x04, 0x36
        /*00ba*/ 	.short	(.L_128 - .L_127)
.L_127:
        /*00bc*/ 	.word	0x00000008
.L_128:


//--------------------- .nv.info._ZN3cub18CUB_300001_SM_10006detail8for_each13static_kernelINS2_12policy_hub_t12policy_500_tElN6thrust24THRUST_300001_SM_1000_NS8cuda_cub20__uninitialized_copy7functorINS7_6detail15normal_iteratorINS7_10device_ptrIfEEEENS7_7pointerIfNS8_3tagENS7_11use_defaultESI_EEEEEEvT0_T1_ --------------------------
	.section	.nv.info._ZN3cub18CUB_300001_SM_10006detail8for_each13static_kernelINS2_12policy_hub_t12policy_500_tElN6thrust24THRUST_300001_SM_1000_NS8cuda_cub20__uninitialized_copy7functorINS7_6detail15normal_iteratorINS7_10device_ptrIfEEEENS7_7pointerIfNS8_3tagENS7_11use_defaultESI_EEEEEEvT0_T1_,"",@"SHT_CUDA_INFO"
	.sectionflags	@""
	.align	4


	//----- nvinfo : EIATTR_CUDA_API_VERSION
	.align		4
        /*0000*/ 	.byte	0x04, 0x37
        /*0002*/ 	.short	(.L_130 - .L_129)
.L_129:
        /*0004*/ 	.word	0x00000082


	//----- nvinfo : EIATTR_KPARAM_INFO
	.align		4
.L_130:
        /*0008*/ 	.byte	0x04, 0x17
        /*000a*/ 	.short	(.L_132 - .L_131)
.L_131:
        /*000c*/ 	.word	0x00000000
        /*0010*/ 	.short	0x0001
        /*0012*/ 	.short	0x0008
        /*0014*/ 	.byte	0x00, 0xf0, 0x41, 0x00


	//----- nvinfo : EIATTR_KPARAM_INFO
	.align		4
.L_132:
        /*0018*/ 	.byte	0x04, 0x17
        /*001a*/ 	.short	(.L_134 - .L_133)
.L_133:
        /*001c*/ 	.word	0x00000000
        /*0020*/ 	.short	0x0000
        /*0022*/ 	.short	0x0000
        /*0024*/ 	.byte	0x00, 0xf0, 0x21, 0x00


	//----- nvinfo : EIATTR_SPARSE_MMA_MASK
	.align		4
.L_134:
        /*0028*/ 	.byte	0x03, 0x50
        /*002a*/ 	.short	0x0000


	//----- nvinfo : EIATTR_MAXREG_COUNT
	.align		4
        /*002c*/ 	.byte	0x03, 0x1b
        /*002e*/ 	.short	0x00ff


	//----- nvinfo : EIATTR_MERCURY_ISA_VERSION
	.align		4
        /*0030*/ 	.byte	0x03, 0x5f
        /*0032*/ 	.short	0x0101


	//----- nvinfo : EIATTR_VRC_CTA_INIT_COUNT
	.align		4
        /*0034*/ 	.byte	0x02, 0x4a
	.zero		1
	.zero		1


	//----- nvinfo : EIATTR_EXIT_INSTR_OFFSETS
	.align		4
        /*0038*/ 	.byte	0x04, 0x1c
        /*003a*/ 	.short	(.L_136 - .L_135)


	//   ....[0]....
.L_135:
        /*003c*/ 	.word	0x00000190


	//   ....[1]....
        /*0040*/ 	.word	0x00000320


	//   ....[2]....
        /*0044*/ 	.word	0x000003f0


	//----- nvinfo : EIATTR_MAX_THREADS
	.align		4
.L_136:
        /*0048*/ 	.byte	0x04, 0x05
        /*004a*/ 	.short	(.L_138 - .L_137)
.L_137:
        /*004c*/ 	.word	0x00000100
        /*0050*/ 	.word	0x00000001
        /*0054*/ 	.word	0x00000001


	//----- nvinfo : EIATTR_CRS_STACK_SIZE
	.align		4
.L_138:
        /*0058*/ 	.byte	0x04, 0x1e
        /*005a*/ 	.short	(.L_140 - .L_139)
.L_139:
        /*005c*/ 	.word	0x00000000


	//----- nvinfo : EIATTR_CBANK_PARAM_SIZE
	.align		4
.L_140:
        /*0060*/ 	.byte	0x03, 0x19
        /*0062*/ 	.short	0x0018


	//----- nvinfo : EIATTR_PARAM_CBANK
	.align		4
        /*0064*/ 	.byte	0x04, 0x0a
        /*0066*/ 	.short	(.L_142 - .L_141)
	.align		4
.L_141:
        /*0068*/ 	.word	index@(.nv.constant0._ZN3cub18CUB_300001_SM_10006detail8for_each13static_kernelINS2_12policy_hub_t12policy_500_tElN6thrust24THRUST_300001_SM_1000_NS8cuda_cub20__uninitialized_copy7functorINS7_6detail15normal_iteratorINS7_10device_ptrIfEEEENS7_7pointerIfNS8_3tagENS7_11use_defaultESI_EEEEEEvT0_T1_)
        /*006c*/ 	.short	0x0380
        /*006e*/ 	.short	0x0018


	//----- nvinfo : EIATTR_SW_WAR
	.align		4
.L_142:
        /*0070*/ 	.byte	0x04, 0x36
        /*0072*/ 	.short	(.L_144 - .L_143)
.L_143:
        /*0074*/ 	.word	0x00000008
.L_144:


//--------------------- .nv.info._ZN3cub18CUB_300001_SM_10006detail8for_each13static_kernelINS2_12policy_hub_t12policy_500_tElN6thrust24THRUST_300001_SM_1000_NS8cuda_cub10__tabulate7functorINS7_6detail15normal_iteratorINS7_10device_ptrIfEEEENS7_6system6detail7generic6detail22compute_sequence_valueIdvEElEEEEvT0_T1_ --------------------------
	.section	.nv.info._ZN3cub18CUB_300001_SM_10006detail8for_each13static_kernelINS2_12policy_hub_t12policy_500_tElN6thrust24THRUST_300001_SM_1000_NS8cuda_cub10__tabulate7functorINS7_6detail15normal_iteratorINS7_10device_ptrIfEEEENS7_6system6detail7generic6detail22compute_sequence_valueIdvEElEEEEvT0_T1_,"",@"SHT_CUDA_INFO"
	.sectionflags	@""
	.align	4


	//----- nvinfo : EIATTR_CUDA_API_VERSION
	.align		4
        /*0000*/ 	.byte	0x04, 0x37
        /*0002*/ 	.short	(.L_146 - .L_145)
.L_145:
        /*0004*/ 	.word	0x00000082


	//----- nvinfo : EIATTR_KPARAM_INFO
	.align		4
.L_146:
        /*0008*/ 	.byte	0x04, 0x17
        /*000a*/ 	.short	(.L_148 - .L_147)
.L_147:
        /*000c*/ 	.word	0x00000000
        /*0010*/ 	.short	0x0001
        /*0012*/ 	.short	0x0008
        /*0014*/ 	.byte	0x00, 0xf0, 0x61, 0x00


	//----- nvinfo : EIATTR_KPARAM_INFO
	.align		4
.L_148:
        /*0018*/ 	.byte	0x04, 0x17
        /*001a*/ 	.short	(.L_150 - .L_149)
.L_149:
        /*001c*/ 	.word	0x00000000
        /*0020*/ 	.short	0x0000
        /*0022*/ 	.short	0x0000
        /*0024*/ 	.byte	0x00, 0xf0, 0x21, 0x00


	//----- nvinfo : EIATTR_SPARSE_MMA_MASK
	.align		4
.L_150:
        /*0028*/ 	.byte	0x03, 0x50
        /*002a*/ 	.short	0x0000


	//----- nvinfo : EIATTR_MAXREG_COUNT
	.align		4
        /*002c*/ 	.byte	0x03, 0x1b
        /*002e*/ 	.short	0x00ff


	//----- nvinfo : EIATTR_MERCURY_ISA_VERSION
	.align		4
        /*0030*/ 	.byte	0x03, 0x5f
        /*0032*/ 	.short	0x0101


	//----- nvinfo : EIATTR_VRC_CTA_INIT_COUNT
	.align		4
        /*0034*/ 	.byte	0x02, 0x4a
	.zero		1
	.zero		1


	//----- nvinfo : EIATTR_EXIT_INSTR_OFFSETS
	.align		4
        /*0038*/ 	.byte	0x04, 0x1c
        /*003a*/ 	.short	(.L_152 - .L_151)


	//   ....[0]....
.L_151:
        /*003c*/ 	.word	0x000001c0


	//   ....[1]....
        /*0040*/ 	.word	0x00000340


	//   ....[2]....
        /*0044*/ 	.word	0x00000400


	//----- nvinfo : EIATTR_MAX_THREADS
	.align		4
.L_152:
        /*0048*/ 	.byte	0x04, 0x05
        /*004a*/ 	.short	(.L_154 - .L_153)
.L_153:
        /*004c*/ 	.word	0x00000100
        /*0050*/ 	.word	0x00000001
        /*0054*/ 	.word	0x00000001


	//----- nvinfo : EIATTR_CRS_STACK_SIZE
	.align		4
.L_154:
        /*0058*/ 	.byte	0x04, 0x1e
        /*005a*/ 	.short	(.L_156 - .L_155)
.L_155:
        /*005c*/ 	.word	0x00000000


	//----- nvinfo : EIATTR_CBANK_PARAM_SIZE
	.align		4
.L_156:
        /*0060*/ 	.byte	0x03, 0x19
        /*0062*/ 	.short	0x0020


	//----- nvinfo : EIATTR_PARAM_CBANK
	.align		4
        /*0064*/ 	.byte	0x04, 0x0a
        /*0066*/ 	.short	(.L_158 - .L_157)
	.align		4
.L_157:
        /*0068*/ 	.word	index@(.nv.constant0._ZN3cub18CUB_300001_SM_10006detail8for_each13static_kernelINS2_12policy_hub_t12policy_500_tElN6thrust24THRUST_300001_SM_1000_NS8cuda_cub10__tabulate7functorINS7_6detail15normal_iteratorINS7_10device_ptrIfEEEENS7_6system6detail7generic6detail22compute_sequence_valueIdvEElEEEEvT0_T1_)
        /*006c*/ 	.short	0x0380
        /*006e*/ 	.short	0x0020


	//----- nvinfo : EIATTR_SW_WAR
	.align		4
.L_158:
        /*0070*/ 	.byte	0x04, 0x36
        /*0072*/ 	.short	(.L_160 - .L_159)
.L_159:
        /*0074*/ 	.word	0x00000008
.L_160:


//--------------------- .nv.info._ZN3cub18CUB_300001_SM_10006detail8for_each13static_kernelINS2_12policy_hub_t12policy_500_tElN6thrust24THRUST_300001_SM_1000_NS8cuda_cub6__fill7functorINS7_6detail15normal_iteratorINS7_10device_ptrIfEEEEdEEEEvT0_T1_ --------------------------
	.section	.nv.info._ZN3cub18CUB_300001_SM_10006detail8for_each13static_kernelINS2_12policy_hub_t12policy_500_tElN6thrust24THRUST_300001_SM_1000_NS8cuda_cub6__fill7functorINS7_6detail15normal_iteratorINS7_10device_ptrIfEEEEdEEEEvT0_T1_,"",@"SHT_CUDA_INFO"
	.sectionflags	@""
	.align	4


	//----- nvinfo : EIATTR_CUDA_API_VERSION
	.align		4
        /*0000*/ 	.byte	0x04, 0x37
        /*0002*/ 	.short	(.L_162 - .L_161)
.L_161:
        /*0004*/ 	.word	0x00000082


	//----- nvinfo : EIATTR_KPARAM_INFO
	.align		4
.L_162:
        /*0008*/ 	.byte	0x04, 0x17
        /*000a*/ 	.short	(.L_164 - .L_163)
.L_163:
        /*000c*/ 	.word	0x00000000
        /*0010*/ 	.short	0x0001
        /*0012*/ 	.short	0x0008
        /*0014*/ 	.byte	0x00, 0xf0, 0x41, 0x00


	//----- nvinfo : EIATTR_KPARAM_INFO
	.align		4
.L_164:
        /*0018*/ 	.byte	0x04, 0x17
        /*001a*/ 	.short	(.L_166 - .L_165)
.L_165:
        /*001c*/ 	.word	0x00000000
        /*0020*/ 	.short	0x0000
        /*0022*/ 	.short	0x0000
        /*0024*/ 	.byte	0x00, 0xf0, 0x21, 0x00


	//----- nvinfo : EIATTR_SPARSE_MMA_MASK
	.align		4
.L_166:
        /*0028*/ 	.byte	0x03, 0x50
        /*002a*/ 	.short	0x0000


	//----- nvinfo : EIATTR_MAXREG_COUNT
	.align		4
        /*002c*/ 	.byte	0x03, 0x1b
        /*002e*/ 	.short	0x00ff


	//----- nvinfo : EIATTR_MERCURY_ISA_VERSION
	.align		4
        /*0030*/ 	.byte	0x03, 0x5f
        /*0032*/ 	.short	0x0101


	//----- nvinfo : EIATTR_VRC_CTA_INIT_COUNT
	.align		4
        /*0034*/ 	.byte	0x02, 0x4a
	.zero		1
	.zero		1


	//----- nvinfo : EIATTR_EXIT_INSTR_OFFSETS
	.align		4
        /*0038*/ 	.byte	0x04, 0x1c
        /*003a*/ 	.short	(.L_168 - .L_167)


	//   ....[0]....
.L_167:
        /*003c*/ 	.word	0x00000140


	//   ....[1]....
        /*0040*/ 	.word	0x00000260


	//   ....[2]....
        /*0044*/ 	.word	0x00000280


	//----- nvinfo : EIATTR_MAX_THREADS
	.align		4
.L_168:
        /*0048*/ 	.byte	0x04, 0x05
        /*004a*/ 	.short	(.L_170 - .L_169)
.L_169:
        /*004c*/ 	.word	0x00000100
        /*0050*/ 	.word	0x00000001
        /*0054*/ 	.word	0x00000001


	//----- nvinfo : EIATTR_CBANK_PARAM_SIZE
	.align		4
.L_170:
        /*0058*/ 	.byte	0x03, 0x19
        /*005a*/ 	.short	0x0018


	//----- nvinfo : EIATTR_PARAM_CBANK
	.align		4
        /*005c*/ 	.byte	0x04, 0x0a
        /*005e*/ 	.short	(.L_172 - .L_171)
	.align		4
.L_171:
        /*0060*/ 	.word	index@(.nv.constant0._ZN3cub18CUB_300001_SM_10006detail8for_each13static_kernelINS2_12policy_hub_t12policy_500_tElN6thrust24THRUST_300001_SM_1000_NS8cuda_cub6__fill7functorINS7_6detail15normal_iteratorINS7_10device_ptrIfEEEEdEEEEvT0_T1_)
        /*0064*/ 	.short	0x0380
        /*0066*/ 	.short	0x0018


	//----- nvinfo : EIATTR_SW_WAR
	.align		4
.L_172:
        /*0068*/ 	.byte	0x04, 0x36
        /*006a*/ 	.short	(.L_174 - .L_173)
.L_173:
        /*006c*/ 	.word	0x00000008
.L_174:


//--------------------- .nv.info._ZN3cub18CUB_300001_SM_10006detail8for_each13static_kernelINS2_12policy_hub_t12policy_500_tEmN6thrust24THRUST_300001_SM_1000_NS8cuda_cub20__uninitialized_fill7functorINS7_10device_ptrIfEEfEEEEvT0_T1_ --------------------------
	.section	.nv.info._ZN3cub18CUB_300001_SM_10006detail8for_each13static_kernelINS2_12policy_hub_t12policy_500_tEmN6thrust24THRUST_300001_SM_1000_NS8cuda_cub20__uninitialized_fill7functorINS7_10device_ptrIfEEfEEEEvT0_T1_,"",@"SHT_CUDA_INFO"
	.sectionflags	@""
	.align	4


	//----- nvinfo : EIATTR_CUDA_API_VERSION
	.align		4
        /*0000*/ 	.byte	0x04, 0x37
        /*0002*/ 	.short	(.L_176 - .L_175)
.L_175:
        /*0004*/ 	.word	0x00000082


	//----- nvinfo : EIATTR_KPARAM_INFO
	.align		4
.L_176:
        /*0008*/ 	.byte	0x04, 0x17
        /*000a*/ 	.short	(.L_178 - .L_177)
.L_177:
        /*000c*/ 	.word	0x00000000
        /*0010*/ 	.short	0x0001
        /*0012*/ 	.short	0x0008
        /*0014*/ 	.byte	0x00, 0xf0, 0x41, 0x00


	//----- nvinfo : EIATTR_KPARAM_INFO
	.align		4
.L_178:
        /*0018*/ 	.byte	0x04, 0x17
        /*001a*/ 	.short	(.L_180 - .L_179)
.L_179:
        /*001c*/ 	.word	0x00000000
        /*0020*/ 	.short	0x0000
        /*0022*/ 	.short	0x0000
        /*0024*/ 	.byte	0x00, 0xf0, 0x21, 0x00


	//----- nvinfo : EIATTR_SPARSE_MMA_MASK
	.align		4
.L_180:
        /*0028*/ 	.byte	0x03, 0x50
        /*002a*/ 	.short	0x0000


	//----- nvinfo : EIATTR_MAXREG_COUNT
	.align		4
        /*002c*/ 	.byte	0x03, 0x1b
        /*002e*/ 	.short	0x00ff


	//----- nvinfo : EIATTR_MERCURY_ISA_VERSION
	.align		4
        /*0030*/ 	.byte	0x03, 0x5f
        /*0032*/ 	.short	0x0101


	//----- nvinfo : EIATTR_VRC_CTA_INIT_COUNT
	.align		4
        /*0034*/ 	.byte	0x02, 0x4a
	.zero		1
	.zero		1


	//----- nvinfo : EIATTR_EXIT_INSTR_OFFSETS
	.align		4
        /*0038*/ 	.byte	0x04, 0x1c
        /*003a*/ 	.short	(.L_182 - .L_181)


	//   ....[0]....
.L_181:
        /*003c*/ 	.word	0x00000130


	//   ....[1]....
        /*0040*/ 	.word	0x00000230


	//   ....[2]....
        /*0044*/ 	.word	0x00000260


	//----- nvinfo : EIATTR_MAX_THREADS
	.align		4
.L_182:
        /*0048*/ 	.byte	0x04, 0x05
        /*004a*/ 	.short	(.L_184 - .L_183)
.L_183:
        /*004c*/ 	.word	0x00000100
        /*0050*/ 	.word	0x00000001
        /*0054*/ 	.word	0x00000001


	//----- nvinfo : EIATTR_CBANK_PARAM_SIZE
	.align		4
.L_184:
        /*0058*/ 	.byte	0x03, 0x19
        /*005a*/ 	.short	0x0018


	//----- nvinfo : EIATTR_PARAM_CBANK
	.align		4
        /*005c*/ 	.byte	0x04, 0x0a
        /*005e*/ 	.short	(.L_186 - .L_185)
	.align		4
.L_185:
        /*0060*/ 	.word	index@(.nv.constant0._ZN3cub18CUB_300001_SM_10006detail8for_each13static_kernelINS2_12policy_hub_t12policy_500_tEmN6thrust24THRUST_300001_SM_1000_NS8cuda_cub20__uninitialized_fill7functorINS7_10device_ptrIfEEfEEEEvT0_T1_)
        /*0064*/ 	.short	0x0380
        /*0066*/ 	.short	0x0018


	//----- nvinfo : EIATTR_SW_WAR
	.align		4
.L_186:
        /*0068*/ 	.byte	0x04, 0x36
        /*006a*/ 	.short	(.L_188 - .L_187)
.L_187:
        /*006c*/ 	.word	0x00000008
.L_188:


//--------------------- .nv.info._ZN3cub18CUB_300001_SM_10006detail11EmptyKernelIvEEvv --------------------------
	.section	.nv.info._ZN3cub18CUB_300001_SM_10006detail11EmptyKernelIvEEvv,"",@"SHT_CUDA_INFO"
	.sectionflags	@""
	.align	4


	//----- nvinfo : EIATTR_CUDA_API_VERSION
	.align		4
        /*0000*/ 	.byte	0x04, 0x37
        /*0002*/ 	.short	(.L_190 - .L_189)
.L_189:
        /*0004*/ 	.word	0x00000082


	//----- nvinfo : EIATTR_SPARSE_MMA_MASK
	.align		4
.L_190:
        /*0008*/ 	.byte	0x03, 0x50
        /*000a*/ 	.short	0x0000


	//----- nvinfo : EIATTR_MAXREG_COUNT
	.align		4
        /*000c*/ 	.byte	0x03, 0x1b
        /*000e*/ 	.short	0x00ff


	//----- nvinfo : EIATTR_MERCURY_ISA_VERSION
	.align		4
        /*0010*/ 	.byte	0x03, 0x5f
        /*0012*/ 	.short	0x0101


	//----- nvinfo : EIATTR_VRC_CTA_INIT_COUNT
	.align		4
        /*0014*/ 	.byte	0x02, 0x4a
	.zero		1
	.zero		1


	//----- nvinfo : EIATTR_EXIT_INSTR_OFFSETS
	.align		4
        /*0018*/ 	.byte	0x04, 0x1c
        /*001a*/ 	.short	(.L_192 - .L_191)


	//   ....[0]....
.L_191:
        /*001c*/ 	.word	0x00000010


	//----- nvinfo : EIATTR_SW_WAR
	.align		4
.L_192:
        /*0020*/ 	.byte	0x04, 0x36
        /*0022*/ 	.short	(.L_194 - .L_193)
.L_193:
        /*0024*/ 	.word	0x00000008
.L_194:


//--------------------- .nv.callgraph             --------------------------
	.section	.nv.callgraph,"",@"SHT_CUDA_CALLGRAPH"
	.align	4
	.sectionentsize	8
	.align		4
        /*0000*/ 	.word	0x00000000
	.align		4
        /*0004*/ 	.word	0xffffffff
	.align		4
        /*0008*/ 	.word	0x00000000
	.align		4
        /*000c*/ 	.word	0xfffffffe
	.align		4
        /*0010*/ 	.word	0x00000000
	.align		4
        /*0014*/ 	.word	0xfffffffd
	.align		4
        /*0018*/ 	.word	0x00000000
	.align		4
        /*001c*/ 	.word	0xfffffffc


//--------------------- .nv.constant4             --------------------------
	.section	.nv.constant4,"a",@progbits
	.align	8
	.align		8
.nv.constant4:
        /*0000*/ 	.dword	_ZN30_INTERNAL_8b0b6b07_4_k_cu_main4cuda3std3__45__cpo5beginE
	.align		8
        /*0008*/ 	.dword	_ZN30_INTERNAL_8b0b6b07_4_k_cu_main4cuda3std3__45__cpo3endE
	.align		8
        /*0010*/ 	.dword	_ZN30_INTERNAL_8b0b6b07_4_k_cu_main4cuda3std3__45__cpo6cbeginE
	.align		8
        /*0018*/ 	.dword	_ZN30_INTERNAL_8b0b6b07_4_k_cu_main4cuda3std3__45__cpo4cendE
	.align		8
        /*0020*/ 	.dword	_ZN30_INTERNAL_8b0b6b07_4_k_cu_main4cuda3std3__45__cpo6rbeginE
	.align		8
        /*0028*/ 	.dword	_ZN30_INTERNAL_8b0b6b07_4_k_cu_main4cuda3std3__45__cpo4rendE
	.align		8
        /*0030*/ 	.dword	_ZN30_INTERNAL_8b0b6b07_4_k_cu_main4cuda3std3__45__cpo7crbeginE
	.align		8
        /*0038*/ 	.dword	_ZN30_INTERNAL_8b0b6b07_4_k_cu_main4cuda3std3__45__cpo5crendE
	.align		8
        /*0040*/ 	.dword	_ZN30_INTERNAL_8b0b6b07_4_k_cu_main4cuda3std3__432_GLOBAL__N__8b0b6b07_4_k_cu_main6ignoreE
	.align		8
        /*0048*/ 	.dword	_ZN30_INTERNAL_8b0b6b07_4_k_cu_main4cuda3std3__419piecewise_constructE
	.align		8
        /*0050*/ 	.dword	_ZN30_INTERNAL_8b0b6b07_4_k_cu_main4cuda3std3__48in_placeE
	.align		8
        /*0058*/ 	.dword	_ZN30_INTERNAL_8b0b6b07_4_k_cu_main4cuda3std3__420unreachable_sentinelE
	.align		8
        /*0060*/ 	.dword	_ZN30_INTERNAL_8b0b6b07_4_k_cu_main4cuda3std3__47nulloptE
	.align		8
        /*0068*/ 	.dword	_ZN30_INTERNAL_8b0b6b07_4_k_cu_main4cuda3std3__48unexpectE
	.align		8
        /*0070*/ 	.dword	_ZN30_INTERNAL_8b0b6b07_4_k_cu_main4cuda3std6ranges3__45__cpo4swapE
	.align		8
        /*0078*/ 	.dword	_ZN30_INTERNAL_8b0b6b07_4_k_cu_main4cuda3std6ranges3__45__cpo9iter_moveE
	.align		8
        /*0080*/ 	.dword	_ZN30_INTERNAL_8b0b6b07_4_k_cu_main4cuda3std6ranges3__45__cpo5beginE
	.align		8
        /*0088*/ 	.dword	_ZN30_INTERNAL_8b0b6b07_4_k_cu_main4cuda3std6ranges3__45__cpo3endE
	.align		8
        /*0090*/ 	.dword	_ZN30_INTERNAL_8b0b6b07_4_k_cu_main4cuda3std6ranges3__45__cpo6cbeginE
	.align		8
        /*0098*/ 	.dword	_ZN30_INTERNAL_8b0b6b07_4_k_cu_main4cuda3std6ranges3__45__cpo4cendE
	.align		8
        /*00a0*/ 	.dword	_ZN30_INTERNAL_8b0b6b07_4_k_cu_main4cuda3std6ranges3__45__cpo7advanceE
	.align		8
        /*00a8*/ 	.dword	_ZN30_INTERNAL_8b0b6b07_4_k_cu_main4cuda3std6ranges3__45__cpo9iter_swapE
	.align		8
        /*00b0*/ 	.dword	_ZN30_INTERNAL_8b0b6b07_4_k_cu_main4cuda3std6ranges3__45__cpo4nextE
	.align		8
        /*00b8*/ 	.dword	_ZN30_INTERNAL_8b0b6b07_4_k_cu_main4cuda3std6ranges3__45__cpo4prevE
	.align		8
        /*00c0*/ 	.dword	_ZN30_INTERNAL_8b0b6b07_4_k_cu_main4cuda3std6ranges3__45__cpo4dataE
	.align		8
        /*00c8*/ 	.dword	_ZN30_INTERNAL_8b0b6b07_4_k_cu_main4cuda3std6ranges3__45__cpo5cdataE
	.align		8
        /*00d0*/ 	.dword	_ZN30_INTERNAL_8b0b6b07_4_k_cu_main4cuda3std6ranges3__45__cpo4sizeE
	.align		8
        /*00d8*/ 	.dword	_ZN30_INTERNAL_8b0b6b07_4_k_cu_main4cuda3std6ranges3__45__cpo5ssizeE
	.align		8
        /*00e0*/ 	.dword	_ZN30_INTERNAL_8b0b6b07_4_k_cu_main4cuda3std6ranges3__45__cpo8distanceE
	.align		8
        /*00e8*/ 	.dword	_ZN30_INTERNAL_8b0b6b07_4_k_cu_main6thrust24THRUST_300001_SM_1000_NS8cuda_cub3parE
	.align		8
        /*00f0*/ 	.dword	_ZN30_INTERNAL_8b0b6b07_4_k_cu_main6thrust24THRUST_300001_SM_1000_NS8cuda_cub10par_nosyncE
	.align		8
        /*00f8*/ 	.dword	_ZN30_INTERNAL_8b0b6b07_4_k_cu_main6thrust24THRUST_300001_SM_1000_NS6system6detail10sequential3seqE
	.align		8
        /*0100*/ 	.dword	_ZN30_INTERNAL_8b0b6b07_4_k_cu_main6thrust24THRUST_300001_SM_1000_NS12placeholders2_1E
	.align		8
        /*0108*/ 	.dword	_ZN30_INTERNAL_8b0b6b07_4_k_cu_main6thrust24THRUST_300001_SM_1000_NS12placeholders2_2E
	.align		8
        /*0110*/ 	.dword	_ZN30_INTERNAL_8b0b6b07_4_k_cu_main6thrust24THRUST_300001_SM_1000_NS12placeholders2_3E
	.align		8
        /*0118*/ 	.dword	_ZN30_INTERNAL_8b0b6b07_4_k_cu_main6thrust24THRUST_300001_SM_1000_NS12placeholders2_4E
	.align		8
        /*0120*/ 	.dword	_ZN30_INTERNAL_8b0b6b07_4_k_cu_main6thrust24THRUST_300001_SM_1000_NS12placeholders2_5E
	.align		8
        /*0128*/ 	.dword	_ZN30_INTERNAL_8b0b6b07_4_k_cu_main6thrust24THRUST_300001_SM_1000_NS12placeholders2_6E
	.align		8
        /*0130*/ 	.dword	_ZN30_INTERNAL_8b0b6b07_4_k_cu_main6thrust24THRUST_300001_SM_1000_NS12placeholders2_7E
	.align		8
        /*0138*/ 	.dword	_ZN30_INTERNAL_8b0b6b07_4_k_cu_main6thrust24THRUST_300001_SM_1000_NS12placeholders2_8E
	.align		8
        /*0140*/ 	.dword	_ZN30_INTERNAL_8b0b6b07_4_k_cu_main6thrust24THRUST_300001_SM_1000_NS12placeholders2_9E
	.align		8
        /*0148*/ 	.dword	_ZN30_INTERNAL_8b0b6b07_4_k_cu_main6thrust24THRUST_300001_SM_1000_NS12placeholders3_10E
	.align		8
        /*0150*/ 	.dword	_ZN30_INTERNAL_8b0b6b07_4_k_cu_main6thrust24THRUST_300001_SM_1000_NS3seqE


//--------------------- .text._ZN3cub18CUB_300001_SM_10006detail9transform16transform_kernelINS2_10policy_hubILb1EN4cuda3std3__45tupleIJN6thrust24THRUST_300001_SM_1000_NS12zip_iteratorINS8_IJNSA_6detail15normal_iteratorINSA_10device_ptrIfEEEESG_SG_SG_EEEEEEEEE10policy1000El18arbitrary_functor1NSB_INS8_IJSG_SG_SG_EEEEEJSI_EEEvT0_iT1_T2_DpNS2_10kernel_argIT3_EE --------------------------
	.section	.text._ZN3cub18CUB_300001_SM_10006detail9transform16transform_kernelINS2_10policy_hubILb1EN4cuda3std3__45tupleIJN6thrust24THRUST_300001_SM_1000_NS12zip_iteratorINS8_IJNSA_6detail15normal_iteratorINSA_10device_ptrIfEEEESG_SG_SG_EEEEEEEEE10policy1000El18arbitrary_functor1NSB_INS8_IJSG_SG_SG_EEEEEJSI_EEEvT0_iT1_T2_DpNS2_10kernel_argIT3_EE,"ax",@progbits
	.align	128
        .global         _ZN3cub18CUB_300001_SM_10006detail9transform16transform_kernelINS2_10policy_hubILb1EN4cuda3std3__45tupleIJN6thrust24THRUST_300001_SM_1000_NS12zip_iteratorINS8_IJNSA_6detail15normal_iteratorINSA_10device_ptrIfEEEESG_SG_SG_EEEEEEEEE10policy1000El18arbitrary_functor1NSB_INS8_IJSG_SG_SG_EEEEEJSI_EEEvT0_iT1_T2_DpNS2_10kernel_argIT3_EE
        .type           _ZN3cub18CUB_300001_SM_10006detail9transform16transform_kernelINS2_10policy_hubILb1EN4cuda3std3__45tupleIJN6thrust24THRUST_300001_SM_1000_NS12zip_iteratorINS8_IJNSA_6detail15normal_iteratorINSA_10device_ptrIfEEEESG_SG_SG_EEEEEEEEE10policy1000El18arbitrary_functor1NSB_INS8_IJSG_SG_SG_EEEEEJSI_EEEvT0_iT1_T2_DpNS2_10kernel_argIT3_EE,@function
        .size           _ZN3cub18CUB_300001_SM_10006detail9transform16transform_kernelINS2_10policy_hubILb1EN4cuda3std3__45tupleIJN6thrust24THRUST_300001_SM_1000_NS12zip_iteratorINS8_IJNSA_6detail15normal_iteratorINSA_10device_ptrIfEEEESG_SG_SG_EEEEEEEEE10policy1000El18arbitrary_functor1NSB_INS8_IJSG_SG_SG_EEEEEJSI_EEEvT0_iT1_T2_DpNS2_10kernel_argIT3_EE,(.L_x_61 - _ZN3cub18CUB_300001_SM_10006detail9transform16transform_kernelINS2_10policy_hubILb1EN4cuda3std3__45tupleIJN6thrust24THRUST_300001_SM_1000_NS12zip_iteratorINS8_IJNSA_6detail15normal_iteratorINSA_10device_ptrIfEEEESG_SG_SG_EEEEEEEEE10policy1000El18arbitrary_functor1NSB_INS8_IJSG_SG_SG_EEEEEJSI_EEEvT0_iT1_T2_DpNS2_10kernel_argIT3_EE)
        .other          _ZN3cub18CUB_300001_SM_10006detail9transform16transform_kernelINS2_10policy_hubILb1EN4cuda3std3__45tupleIJN6thrust24THRUST_300001_SM_1000_NS12zip_iteratorINS8_IJNSA_6detail15normal_iteratorINSA_10device_ptrIfEEEESG_SG_SG_EEEEEEEEE10policy1000El18arbitrary_functor1NSB_INS8_IJSG_SG_SG_EEEEEJSI_EEEvT0_iT1_T2_DpNS2_10kernel_argIT3_EE,@"STO_CUDA_ENTRY STV_DEFAULT"
_ZN3cub18CUB_300001_SM_10006detail9transform16transform_kernelINS2_10policy_hubILb1EN4cuda3std3__45tupleIJN6thrust24THRUST_300001_SM_1000_NS12zip_iteratorINS8_IJNSA_6detail15normal_iteratorINSA_10device_ptrIfEEEESG_SG_SG_EEEEEEEEE10policy1000El18arbitrary_functor1NSB_INS8_IJSG_SG_SG_EEEEEJSI_EEEvT0_iT1_T2_DpNS2_10kernel_argIT3_EE:
.text._ZN3cub18CUB_300001_SM_10006detail9transform16transform_kernelINS2_10policy_hubILb1EN4cuda3std3__45tupleIJN6thrust24THRUST_300001_SM_1000_NS12zip_iteratorINS8_IJNSA_6detail15normal_iteratorINSA_10device_ptrIfEEEESG_SG_SG_EEEEEEEEE10policy1000El18arbitrary_functor1NSB_INS8_IJSG_SG_SG_EEEEEJSI_EEEvT0_iT1_T2_DpNS2_10kernel_argIT3_EE:
[----:B------:R-:W-:Y:S01]  /*0000*/  LDC R1, c[0x0][0x37c] ;  /* 0x0000df00ff017b82 */ /* 0x000fe20000000800 */
[----:B------:R-:W0:Y:S07]  /*0010*/  LDCU UR23, c[0x0][0x388] ;  /* 0x00007100ff1777ac */ /* 0x000e2e0008000800 */
[----:B------:R-:W1:Y:S01]  /*0020*/  S2UR UR30, SR_CTAID.X ;  /* 0x00000000001e79c3 */ /* 0x000e620000002500 */
[----:B------:R-:W2:Y:S01]  /*0030*/  LDCU.64 UR24, c[0x0][0x380] ;  /* 0x00007000ff1877ac */ /* 0x000ea20008000a00 */
[----:B------:R-:W3:Y:S01]  /*0040*/  LDCU.128 UR4, c[0x0][0x390] ;  /* 0x00007200ff0477ac */ /* 0x000ee20008000c00 */
[----:B------:R-:W4:Y:S01]  /*0050*/  LDCU.128 UR8, c[0x0][0x3b0] ;  /* 0x00007600ff0877ac */ /* 0x000f220008000c00 */
[----:B------:R-:W5:Y:S01]  /*0060*/  LDCU.128 UR12, c[0x0][0x3a0] ;  /* 0x00007400ff0c77ac */ /* 0x000f620008000c00 */
[----:B0-----:R-:W-:Y:S01]  /*0070*/  USHF.L.U32 UR31, UR23, 0x7, URZ ;  /* 0x00000007171f7899 */ /* 0x001fe200080006ff */
[----:B------:R-:W0:Y:S03]  /*0080*/  LDCU.64 UR16, c[0x0][0x3c0] ;  /* 0x00007800ff1077ac */ /* 0x000e260008000a00 */
[----:B------:R-:W-:-:S02]  /*0090*/  USHF.R.S32.HI UR27, URZ, 0x1f, UR31 ;  /* 0x0000001fff1b7899 */ /* 0x000fc4000801141f */
[----:B-1----:R-:W-:Y:S02]  /*00a0*/  UIMAD.WIDE.U32 UR18, UR31, UR30, URZ ;  /* 0x0000001e1f1272a5 */ /* 0x002fe4000f8e00ff */
[----:B------:R-:W-:Y:S02]  /*00b0*/  UIMAD UR20, UR27, UR30, URZ ;  /* 0x0000001e1b1472a4 */ /* 0x000fe4000f8e02ff */
[----:B--2---:R-:W-:Y:S02]  /*00c0*/  UIADD3 UR21, UP0, UPT, -UR18, UR24, URZ ;  /* 0x0000001812157290 */ /* 0x004fe4000ff1e1ff */
[----:B------:R-:W-:Y:S02]  /*00d0*/  UIADD3 UR20, UPT, UPT, UR19, UR20, URZ ;  /* 0x0000001413147290 */ /* 0x000fe4000fffe0ff */
[----:B------:R-:W-:Y:S02]  /*00e0*/  USHF.L.U32 UR19, UR18, 0x2, URZ ;  /* 0x0000000212137899 */ /* 0x000fe400080006ff */
[----:B------:R-:W-:-:S02]  /*00f0*/  UIADD3.X UR22, UPT, UPT, ~UR20, UR25, URZ, UP0, !UPT ;  /* 0x0000001914167290 */ /* 0x000fc400087fe5ff */
[----:B------:R-:W-:Y:S02]  /*0100*/  UISETP.LT.U32.AND UP0, UPT, UR21, UR31, UPT ;  /* 0x0000001f1500728c */ /* 0x000fe4000bf01070 */
[----:B------:R-:W-:Y:S02]  /*0110*/  USHF.L.U64.HI UR20, UR18, 0x2, UR20 ;  /* 0x0000000212147899 */ /* 0x000fe40008010214 */
[----:B---3--:R-:W-:Y:S02]  /*0120*/  UIADD3 UR18, UP1, UPT, UR19, UR4, URZ ;  /* 0x0000000413127290 */ /* 0x008fe4000ff3e0ff */
[----:B------:R-:W-:Y:S02]  /*0130*/  UISETP.LT.AND.EX UP0, UPT, UR22, UR27, UPT, UP0 ;  /* 0x0000001b1600728c */ /* 0x000fe4000bf01300 */
[----:B----4-:R-:W-:Y:S02]  /*0140*/  UIADD3 UR33, UP6, UPT, UR19, UR8, URZ ;  /* 0x0000000813217290 */ /* 0x010fe4000ffde0ff */
[----:B------:R-:W-:Y:S01]  /*0150*/  MOV R10, UR18 ;  /* 0x00000012000a7c02 */ /* 0x000fe20008000f00 */
[----:B------:R-:W-:-:S02]  /*0160*/  USEL UR18, UR21, UR31, UP0 ;  /* 0x0000001f15127287 */ /* 0x000fc40008000000 */
[----:B-----5:R-:W-:Y:S01]  /*0170*/  UIADD3 UR29, UP2, UPT, UR19, UR14, URZ ;  /* 0x0000000e131d7290 */ /* 0x020fe2000ff5e0ff */
[----:B------:R-:W-:Y:S01]  /*0180*/  MOV R4, UR33 ;  /* 0x0000002100047c02 */ /* 0x000fe20008000f00 */
[----:B------:R-:W-:Y:S02]  /*0190*/  UISETP.NE.AND UP0, UPT, UR31, UR18, UPT ;  /* 0x000000121f00728c */ /* 0x000fe4000bf05270 */
[----:B------:R-:W-:Y:S02]  /*01a0*/  UIADD3 UR34, UP5, UPT, UR19, UR10, URZ ;  /* 0x0000000a13227290 */ /* 0x000fe4000ffbe0ff */
[----:B0-----:R-:W-:Y:S01]  /*01b0*/  UIADD3 UR36, UP4, UPT, UR19, UR16, URZ ;  /* 0x0000001013247290 */ /* 0x001fe2000ff9e0ff */
[----:B------:R-:W-:Y:S01]  /*01c0*/  MOV R2, UR29 ;  /* 0x0000001d00027c02 */ /* 0x000fe20008000f00 */
[----:B------:R-:W-:Y:S02]  /*01d0*/  UIADD3.X UR32, UPT, UPT, UR20, UR15, URZ, UP2, !UPT ;  /* 0x0000000f14207290 */ /* 0x000fe400097fe4ff */
[----:B------:R-:W-:Y:S01]  /*01e0*/  UIADD3.X UR22, UPT, UPT, UR20, UR9, URZ, UP6, !UPT ;  /* 0x0000000914167290 */ /* 0x000fe2000b7fe4ff */
[----:B------:R-:W-:Y:S01]  /*01f0*/  MOV R6, UR34 ;  /* 0x0000002200067c02 */ /* 0x000fe20008000f00 */
[----:B------:R-:W-:Y:S01]  /*0200*/  UIADD3.X UR35, UPT, UPT, UR20, UR11, URZ, UP5, !UPT ;  /* 0x0000000b14237290 */ /* 0x000fe2000affe4ff */
[----:B------:R-:W-:Y:S01]  /*0210*/  MOV R8, UR36 ;  /* 0x0000002400087c02 */ /* 0x000fe20008000f00 */
[----:B------:R-:W-:Y:S01]  /*0220*/  UIADD3.X UR37, UPT, UPT, UR20, UR17, URZ, UP4, !UPT ;  /* 0x0000001114257290 */ /* 0x000fe2000a7fe4ff */
[----:B------:R-:W-:Y:S01]  /*0230*/  MOV R3, UR32 ;  /* 0x0000002000037c02 */ /* 0x000fe20008000f00 */
[----:B------:R-:W-:Y:S01]  /*0240*/  UIADD3.X UR33, UPT, UPT, UR20, UR5, URZ, UP1, !UPT ;  /* 0x0000000514217290 */ /* 0x000fe20008ffe4ff */
[----:B------:R-:W-:Y:S01]  /*0250*/  MOV R5, UR22 ;  /* 0x0000001600057c02 */ /* 0x000fe20008000f00 */
[----:B------:R-:W-:Y:S01]  /*0260*/  UIADD3 UR28, UP3, UPT, UR19, UR6, URZ ;  /* 0x00000006131c7290 */ /* 0x000fe2000ff7e0ff */
[----:B------:R-:W-:Y:S01]  /*0270*/  MOV R7, UR35 ;  /* 0x0000002300077c02 */ /* 0x000fe20008000f00 */
[----:B------:R-:W-:Y:S01]  /*0280*/  UIADD3 UR26, UP2, UPT, UR19, UR12, URZ ;  /* 0x0000000c131a7290 */ /* 0x000fe2000ff5e0ff */
[----:B------:R-:W-:Y:S01]  /*0290*/  MOV R9, UR37 ;  /* 0x0000002500097c02 */ /* 0x000fe20008000f00 */
[----:B------:R-:W0:Y:S01]  /*02a0*/  LDCU.64 UR24, c[0x0][0x358] ;  /* 0x00006b00ff1877ac */ /* 0x000e220008000a00 */
[----:B------:R-:W-:Y:S01]  /*02b0*/  MOV R11, UR33 ;  /* 0x00000021000b7c02 */ /* 0x000fe20008000f00 */
[----:B------:R-:W-:-:S02]  /*02c0*/  UIADD3.X UR29, UPT, UPT, UR20, UR7, URZ, UP3, !UPT ;  /* 0x00000007141d7290 */ /* 0x000fc40009ffe4ff */
[----:B------:R-:W-:Y:S01]  /*02d0*/  UIADD3.X UR27, UPT, UPT, UR20, UR13, URZ, UP2, !UPT ;  /* 0x0000000d141b7290 */ /* 0x000fe200097fe4ff */
[----:B------:R-:W-:Y:S11]  /*02e0*/  BRA.U !UP0, `(.L_x_0) ;  /* 0x0000001d08107547 */ /* 0x000ff6000b800000 */
[----:B------:R-:W-:-:S06]  /*02f0*/  UISETP.GE.AND UP0, UPT, UR23, 0x1, UPT ;  /* 0x000000011700788c */ /* 0x000fcc000bf06270 */
[----:B------:R-:W-:-:S13]  /*0300*/  PLOP3.LUT P0, PT, PT, PT, UP0, 0x80, 0x8 ;  /* 0x000000000008781c */ /* 0x000fda0003f0f008 */
[----:B0-----:R-:W-:Y:S05]  /*0310*/  @!P0 EXIT ;  /* 0x000000000000894d */ /* 0x001fea0003800000 */
[----:B------:R-:W0:Y:S01]  /*0320*/  S2R R15, SR_TID.X ;  /* 0x00000000000f7919 */ /* 0x000e220000002100 */
[----:B------:R-:W-:Y:S01]  /*0330*/  UISETP.GE.U32.AND UP0, UPT, UR23, 0x4, UPT ;  /* 0x000000041700788c */ /* 0x000fe2000bf06070 */
[----:B------:R-:W-:Y:S01]  /*0340*/  HFMA2 R13, -RZ, RZ, 0, 0 ;  /* 0x00000000ff0d7431 */ /* 0x000fe200000001ff */
[----:B------:R-:W-:-:S07]  /*0350*/  ULOP3.LUT UR5, UR23, 0x3, URZ, 0xc0, !UPT ;  /* 0x0000000317057892 */ /* 0x000fce000f8ec0ff */
[----:B------:R-:W-:Y:S05]  /*0360*/  BRA.U !UP0, `(.L_x_1) ;  /* 0x0000001108fc7547 */ /* 0x000fea000b800000 */
[----:B0-----:R-:W-:Y:S01]  /*0370*/  ISETP.GE.AND P0, PT, R15, UR18, PT ;  /* 0x000000120f007c0c */ /* 0x001fe2000bf06270 */
[----:B------:R-:W-:Y:S01]  /*0380*/  ULOP3.LUT UR4, UR23, 0x7ffffffc, URZ, 0xc0, !UPT ;  /* 0x7ffffffc17047892 */ /* 0x000fe2000f8ec0ff */
[----:B------:R-:W-:Y:S05]  /*0390*/  BSSY.RECONVERGENT B0, `(.L_x_2) ;  /* 0x0000025000007945 */ /* 0x000fea0003800200 */
[----:B------:R-:W-:-:S06]  /*03a0*/  MOV R13, UR4 ;  /* 0x00000004000d7c02 */ /* 0x000fcc0008000f00 */
[----:B------:R-:W-:Y:S05]  /*03b0*/  @P0 BRA `(.L_x_3) ;  /* 0x0000000000880947 */ /* 0x000fea0003800000 */
[----:B------:R-:W-:-:S04]  /*03c0*/  IMAD.WIDE R16, R15, 0x4, R2 ;  /* 0x000000040f107825 */ /* 0x000fc800078e0202 */
[C---:B------:R-:W-:Y:S01]  /*03d0*/  IMAD.WIDE R22, R15.reuse, 0x4, R4 ;  /* 0x000000040f167825 */ /* 0x040fe200078e0204 */
[----:B------:R-:W2:Y:S03]  /*03e0*/  LDG.E R12, desc[UR24][R16.64] ;  /* 0x00000018100c7981 */ /* 0x000ea6000c1e1900 */
[C---:B------:R-:W-:Y:S01]  /*03f0*/  IMAD.WIDE R28, R15.reuse, 0x4, R8 ;  /* 0x000000040f1c7825 */ /* 0x040fe200078e0208 */
[----:B------:R-:W2:Y:S05]  /*0400*/  LDG.E R19, desc[UR24][R22.64] ;  /* 0x0000001816137981 */ /* 0x000eaa000c1e1900 */
[----:B------:R-:W3:Y:S01]  /*0410*/  LDG.E R28, desc[UR24][R28.64] ;  /* 0x000000181c1c7981 */ /* 0x000ee2000c1e1900 */
[----:B------:R-:W-:-:S05]  /*0420*/  IMAD.WIDE R26, R15, 0x4, R6 ;  /* 0x000000040f1a7825 */ /* 0x000fca00078e0206 */
[----:B------:R-:W4:Y:S01]  /*0430*/  LDG.E R14, desc[UR24][R26.64] ;  /* 0x000000181a0e7981 */ /* 0x000f22000c1e1900 */
[----:B------:R-:W-:Y:S01]  /*0440*/  UMOV UR8, 0x9999999a ;  /* 0x9999999a00087882 */ /* 0x000fe20000000000 */
[----:B------:R-:W-:Y:S01]  /*0450*/  UMOV UR9, 0x3fb99999 ;  /* 0x3fb9999900097882 */ /* 0x000fe20000000000 */
[----:B------:R-:W-:Y:S01]  /*0460*/  UMOV UR6, 0x9999999a ;  /* 0x9999999a00067882 */ /* 0x000fe20000000000 */
[----:B------:R-:W-:Y:S01]  /*0470*/  UMOV UR7, 0x3fb99999 ;  /* 0x3fb9999900077882 */ /* 0x000fe20000000000 */
[----:B--2---:R-:W-:Y:S02]  /*0480*/  FMUL R21, R12, R19 ;  /* 0x000000130c157220 */ /* 0x004fe40000400000 */
[----:B------:R-:W0:Y:S02]  /*0490*/  F2F.F64.F32 R18, R19 ;  /* 0x0000001300127310 */ /* 0x000e240000201800 */
[----:B---3--:R-:W-:-:S06]  /*04a0*/  FMUL R24, R28, R21 ;  /* 0x000000151c187220 */ /* 0x008fcc0000400000 */
[----:B------:R-:W1:Y:S01]  /*04b0*/  F2F.F64.F32 R24, R24 ;  /* 0x0000001800187310 */ /* 0x000e620000201800 */
[----:B0-----:R-:W-:-:S07]  /*04c0*/  DMUL R20, R18, UR8 ;  /* 0x0000000812147c28 */ /* 0x001fce0008000000 */
[----:B----4-:R-:W0:Y:S08]  /*04d0*/  F2F.F64.F32 R16, R14 ;  /* 0x0000000e00107310 */ /* 0x010e300000201800 */
[----:B------:R-:W2:Y:S01]  /*04e0*/  F2F.F64.F32 R26, R12 ;  /* 0x0000000c001a7310 */ /* 0x000ea20000201800 */
[----:B-1----:R-:W-:Y:S02]  /*04f0*/  DADD R22, R24, -R20 ;  /* 0x0000000018167229 */ /* 0x002fe40000000814 */
[----:B0-----:R-:W-:-:S06]  /*0500*/  DFMA R20, R20, UR8, R16 ;  /* 0x0000000814147c2b */ /* 0x001fcc0008000010 */
[----:B------:R-:W-:Y:S02]  /*0510*/  DFMA R22, R22, UR8, R18 ;  /* 0x0000000816167c2b */ /* 0x000fe40008000012 */
[----:B--2---:R-:W-:Y:S02]  /*0520*/  DFMA R26, R24, -UR6, R26 ;  /* 0x80000006181a7c2b */ /* 0x004fe4000800001a */
[----:B------:R-:W-:Y:S01]  /*0530*/  F2F.F32.F64 R21, R20 ;  /* 0x0000001400157310 */ /* 0x000fe20000301000 */
[----:B------:R-:W-:Y:S01]  /*0540*/  HFMA2 R24, -RZ, RZ, 0, 2.384185791015625e-07 ;  /* 0x00000004ff187431 */ /* 0x000fe200000001ff */
[----:B------:R-:W-:-:S06]  /*0550*/  MOV R18, 0x4 ;  /* 0x0000000400127802 */ /* 0x000fcc0000000f00 */
[----:B------:R-:W0:Y:S08]  /*0560*/  F2F.F32.F64 R0, R26 ;  /* 0x0000001a00007310 */ /* 0x000e300000301000 */
[----:B------:R-:W1:Y:S01]  /*0570*/  F2F.F32.F64 R23, R22 ;  /* 0x0000001600177310 */ /* 0x000e620000301000 */
[----:B------:R-:W-:-:S04]  /*0580*/  IMAD.WIDE R16, R15, 0x4, R10 ;  /* 0x000000040f107825 */ /* 0x000fc800078e020a */
[----:B------:R-:W-:-:S04]  /*0590*/  IMAD.WIDE R18, R15, R18, UR28 ;  /* 0x0000001c0f127e25 */ /* 0x000fc8000f8e0212 */
[----:B------:R-:W-:Y:S01]  /*05a0*/  IMAD.WIDE R24, R15, R24, UR26 ;  /* 0x0000001a0f187e25 */ /* 0x000fe2000f8e0218 */
[----:B0-----:R0:W-:Y:S04]  /*05b0*/  STG.E desc[UR24][R16.64], R0 ;  /* 0x0000000010007986 */ /* 0x0011e8000c101918 */
[----:B-1----:R0:W-:Y:S04]  /*05c0*/  STG.E desc[UR24][R18.64], R23 ;  /* 0x0000001712007986 */ /* 0x0021e8000c101918 */
[----:B------:R0:W-:Y:S02]  /*05d0*/  STG.E desc[UR24][R24.64], R21 ;  /* 0x0000001518007986 */ /* 0x0001e4000c101918 */
.L_x_3:
[----:B------:R-:W-:Y:S05]  /*05e0*/  BSYNC.RECONVERGENT B0 ;  /* 0x0000000000007941 */ /* 0x000fea0003800200 */
.L_x_2:
[----:B0-----:R-:W-:Y:S01]  /*05f0*/  IADD3 R23, PT, PT, R15, 0x80, RZ ;  /* 0x000000800f177810 */ /* 0x001fe20007ffe0ff */
[----:B------:R-:W-:Y:S03]  /*0600*/  BSSY.RECONVERGENT B0, `(.L_x_4) ;  /* 0x0000025000007945 */ /* 0x000fe60003800200 */
[----:B------:R-:W-:-:S13]  /*0610*/  ISETP.GE.AND P0, PT, R23, UR18, PT ;  /* 0x0000001217007c0c */ /* 0x000fda000bf06270 */
[----:B------:R-:W-:Y:S05]  /*0620*/  @P0 BRA `(.L_x_5) ;  /* 0x0000000000880947 */ /* 0x000fea0003800000 */
[----:B------:R-:W-:-:S04]  /*0630*/  IMAD.WIDE R18, R23, 0x4, R2 ;  /* 0x0000000417127825 */ /* 0x000fc800078e0202 */
[C---:B------:R-:W-:Y:S01]  /*0640*/  IMAD.WIDE R26, R23.reuse, 0x4, R4 ;  /* 0x00000004171a7825 */ /* 0x040fe200078e0204 */
[----:B------:R-:W2:Y:S03]  /*0650*/  LDG.E R12, desc[UR24][R18.64] ;  /* 0x00000018120c7981 */ /* 0x000ea6000c1e1900 */
[C---:B------:R-:W-:Y:S01]  /*0660*/  IMAD.WIDE R16, R23.reuse, 0x4, R8 ;  /* 0x0000000417107825 */ /* 0x040fe200078e0208 */
[----:B------:R-:W2:Y:S04]  /*0670*/  LDG.E R14, desc[UR24][R26.64] ;  /* 0x000000181a0e7981 */ /* 0x000ea8000c1e1900 */
[----:B------:R-:W3:Y:S01]  /*0680*/  LDG.E R0, desc[UR24][R16.64] ;  /* 0x0000001810007981 */ /* 0x000ee2000c1e1900 */
[----:B------:R-:W-:-:S06]  /*0690*/  IMAD.WIDE R28, R23, 0x4, R6 ;  /* 0x00000004171c7825 */ /* 0x000fcc00078e0206 */
[----:B------:R-:W4:Y:S01]  /*06a0*/  LDG.E R28, desc[UR24][R28.64] ;  /* 0x000000181c1c7981 */ /* 0x000f22000c1e1900 */
[----:B------:R-:W-:Y:S01]  /*06b0*/  UMOV UR6, 0x9999999a ;  /* 0x9999999a00067882 */ /* 0x000fe20000000000 */
[----:B------:R-:W-:Y:S01]  /*06c0*/  UMOV UR7, 0x3fb99999 ;  /* 0x3fb9999900077882 */ /* 0x000fe20000000000 */
[----:B------:R-:W-:Y:S01]  /*06d0*/  UMOV UR8, 0x9999999a ;  /* 0x9999999a00087882 */ /* 0x000fe20000000000 */
[----:B------:R-:W-:Y:S01]  /*06e0*/  UMOV UR9, 0x3fb99999 ;  /* 0x3fb9999900097882 */ /* 0x000fe20000000000 */
[----:B--2---:R-:W-:-:S04]  /*06f0*/  FMUL R25, R12, R14 ;  /* 0x0000000e0c197220 */ /* 0x004fc80000400000 */
[----:B---3--:R-:W-:Y:S01]  /*0700*/  FMUL R22, R0, R25 ;  /* 0x0000001900167220 */ /* 0x008fe20000400000 */
[----:B------:R-:W-:Y:S08]  /*0710*/  F2F.F64.F32 R20, R12 ;  /* 0x0000000c00147310 */ /* 0x000ff00000201800 */
[----:B------:R-:W0:Y:S08]  /*0720*/  F2F.F64.F32 R24, R22 ;  /* 0x0000001600187310 */ /* 0x000e300000201800 */
[----:B------:R-:W1:Y:S01]  /*0730*/  F2F.F64.F32 R16, R14 ;  /* 0x0000000e00107310 */ /* 0x000e620000201800 */
[----:B0-----:R-:W-:-:S07]  /*0740*/  DFMA R26, R24, -UR6, R20 ;  /* 0x80000006181a7c2b */ /* 0x001fce0008000014 */
[----:B----4-:R-:W0:Y:S01]  /*0750*/  F2F.F64.F32 R20, R28 ;  /* 0x0000001c00147310 */ /* 0x010e220000201800 */
[----:B-1----:R-:W-:-:S08]  /*0760*/  DMUL R18, R16, UR8 ;  /* 0x0000000810127c28 */ /* 0x002fd00008000000 */
[----:B------:R-:W-:Y:S02]  /*0770*/  DADD R24, R24, -R18 ;  /* 0x0000000018187229 */ /* 0x000fe40000000812 */
[----:B0-----:R-:W-:Y:S01]  /*0780*/  DFMA R20, R18, UR8, R20 ;  /* 0x0000000812147c2b */ /* 0x001fe20008000014 */
[----:B------:R-:W0:Y:S05]  /*0790*/  F2F.F32.F64 R0, R26 ;  /* 0x0000001a00007310 */ /* 0x000e2a0000301000 */
[----:B------:R-:W-:Y:S01]  /*07a0*/  DFMA R24, R24, UR8, R16 ;  /* 0x0000000818187c2b */ /* 0x000fe20008000010 */
[----:B------:R-:W-:-:S03]  /*07b0*/  HFMA2 R22, -RZ, RZ, 0, 2.384185791015625e-07 ;  /* 0x00000004ff167431 */ /* 0x000fc600000001ff */
[----:B------:R-:W-:Y:S01]  /*07c0*/  F2F.F32.F64 R21, R20 ;  /* 0x0000001400157310 */ /* 0x000fe20000301000 */
[----:B------:R-:W-:-:S07]  /*07d0*/  MOV R18, 0x4 ;  /* 0x0000000400127802 */ /* 0x000fce0000000f00 */
[----:B------:R-:W1:Y:S01]  /*07e0*/  F2F.F32.F64 R12, R24 ;  /* 0x00000018000c7310 */ /* 0x000e620000301000 */
[----:B------:R-:W-:-:S04]  /*07f0*/  IMAD.WIDE R16, R23, 0x4, R10 ;  /* 0x0000000417107825 */ /* 0x000fc800078e020a */
[C---:B------:R-:W-:Y:S01]  /*0800*/  IMAD.WIDE R18, R23.reuse, R18, UR28 ;  /* 0x0000001c17127e25 */ /* 0x040fe2000f8e0212 */
[----:B0-----:R0:W-:Y:S03]  /*0810*/  STG.E desc[UR24][R16.64], R0 ;  /* 0x0000000010007986 */ /* 0x0011e6000c101918 */
[----:B------:R-:W-:Y:S01]  /*0820*/  IMAD.WIDE R22, R23, R22, UR26 ;  /* 0x0000001a17167e25 */ /* 0x000fe2000f8e0216 */
[----:B-1----:R0:W-:Y:S04]  /*0830*/  STG.E desc[UR24][R18.64], R12 ;  /* 0x0000000c12007986 */ /* 0x0021e8000c101918 */
[----:B------:R0:W-:Y:S02]  /*0840*/  STG.E desc[UR24][R22.64], R21 ;  /* 0x0000001516007986 */ /* 0x0001e4000c101918 */
.L_x_5:
[----:B------:R-:W-:Y:S05]  /*0850*/  BSYNC.RECONVERGENT B0 ;  /* 0x0000000000007941 */ /* 0x000fea0003800200 */
.L_x_4:
        /* <DEDUP_REMOVED lines=38> */
.L_x_7:
[----:B------:R-:W-:Y:S05]  /*0ac0*/  BSYNC.RECONVERGENT B0 ;  /* 0x0000000000007941 */ /* 0x000fea0003800200 */
.L_x_6:
[----:B0-----:R-:W-:Y:S01]  /*0ad0*/  IADD3 R23, PT, PT, R15, 0x180, RZ ;  /* 0x000001800f177810 */ /* 0x001fe20007ffe0ff */
[----:B------:R-:W-:Y:S01]  /*0ae0*/  BSSY.RECONVERGENT B0, `(.L_x_8) ;  /* 0x0000026000007945 */ /* 0x000fe20003800200 */
[----:B------:R-:W-:Y:S02]  /*0af0*/  ISETP.NE.AND P1, PT, R13, 0x4, PT ;  /* 0x000000040d00780c */ /* 0x000fe40003f25270 */
        /* <DEDUP_REMOVED lines=36> */
.L_x_9:
[----:B------:R-:W-:Y:S05]  /*0d40*/  BSYNC.RECONVERGENT B0 ;  /* 0x0000000000007941 */ /* 0x000fea0003800200 */
.L_x_8:
[----:B------:R-:W-:Y:S05]  /*0d50*/  @!P1 BRA `(.L_x_1) ;  /* 0x0000000800809947 */ /* 0x000fea0003800000 */
[----:B0-----:R-:W-:-:S07]  /*0d60*/  MOV R0, 0x4 ;  /* 0x0000000400007802 */ /* 0x001fce0000000f00 */
.L_x_18:
[----:B0-2---:R-:W-:Y:S01]  /*0d70*/  LEA R27, R0, R15, 0x7 ;  /* 0x0000000f001b7211 */ /* 0x005fe200078e38ff */
[----:B------:R-:W-:Y:S03]  /*0d80*/  BSSY.RECONVERGENT B0, `(.L_x_10) ;  /* 0x0000025000007945 */ /* 0x000fe60003800200 */
[----:B------:R-:W-:-:S13]  /*0d90*/  ISETP.GE.AND P0, PT, R27, UR18, PT ;  /* 0x000000121b007c0c */ /* 0x000fda000bf06270 */
[----:B------:R-:W-:Y:S05]  /*0da0*/  @P0 BRA `(.L_x_11) ;  /* 0x0000000000880947 */ /* 0x000fea0003800000 */
[----:B------:R-:W-:-:S04]  /*0db0*/  IMAD.WIDE R28, R27, 0x4, R4 ;  /* 0x000000041b1c7825 */ /* 0x000fc800078e0204 */
[C---:B------:R-:W-:Y:S02]  /*0dc0*/  IMAD.WIDE R18, R27.reuse, 0x4, R2 ;  /* 0x000000041b127825 */ /* 0x040fe400078e0202 */
[----:B------:R-:W2:Y:S02]  /*0dd0*/  LDG.E R29, desc[UR24][R28.64] ;  /* 0x000000181c1d7981 */ /* 0x000ea4000c1e1900 */
[C---:B------:R-:W-:Y:S02]  /*0de0*/  IMAD.WIDE R16, R27.reuse, 0x4, R8 ;  /* 0x000000041b107825 */ /* 0x040fe400078e0208 */
[----:B------:R-:W3:Y:S04]  /*0df0*/  LDG.E R14, desc[UR24][R18.64] ;  /* 0x00000018120e7981 */ /* 0x000ee8000c1e1900 */
[----:B------:R2:W4:Y:S01]  /*0e00*/  LDG.E R12, desc[UR24][R16.64] ;  /* 0x00000018100c7981 */ /* 0x000522000c1e1900 */
[----:B------:R-:W-:-:S06]  /*0e10*/  IMAD.WIDE R22, R27, 0x4, R6 ;  /* 0x000000041b167825 */ /* 0x000fcc00078e0206 */
[----:B------:R-:W5:Y:S01]  /*0e20*/  LDG.E R22, desc[UR24][R22.64] ;  /* 0x0000001816167981 */ /* 0x000f62000c1e1900 */
[----:B------:R-:W-:Y:S01]  /*0e30*/  UMOV UR8, 0x9999999a ;  /* 0x9999999a00087882 */ /* 0x000fe20000000000 */
[----:B------:R-:W-:Y:S01]  /*0e40*/  UMOV UR9, 0x3fb99999 ;  /* 0x3fb9999900097882 */ /* 0x000fe20000000000 */
[----:B------:R-:W-:Y:S01]  /*0e50*/  UMOV UR6, 0x9999999a ;  /* 0x9999999a00067882 */ /* 0x000fe20000000000 */
[----:B------:R-:W-:Y:S01]  /*0e60*/  UMOV UR7, 0x3fb99999 ;  /* 0x3fb9999900077882 */ /* 0x000fe20000000000 */
[----:B--2---:R-:W0:Y:S01]  /*0e70*/  F2F.F64.F32 R16, R29 ;  /* 0x0000001d00107310 */ /* 0x004e220000201800 */
[----:B---3--:R-:W-:-:S04]  /*0e80*/  FMUL R25, R14, R29 ;  /* 0x0000001d0e197220 */ /* 0x008fc80000400000 */
[----:B----4-:R-:W-:-:S03]  /*0e90*/  FMUL R12, R12, R25 ;  /* 0x000000190c0c7220 */ /* 0x010fc60000400000 */
[----:B------:R-:W-:Y:S08]  /*0ea0*/  F2F.F64.F32 R20, R14 ;  /* 0x0000000e00147310 */ /* 0x000ff00000201800 */
[----:B------:R-:W1:Y:S01]  /*0eb0*/  F2F.F64.F32 R24, R12 ;  /* 0x0000000c00187310 */ /* 0x000e620000201800 */
[----:B0-----:R-:W-:-:S07]  /*0ec0*/  DMUL R18, R16, UR8 ;  /* 0x0000000810127c28 */ /* 0x001fce0008000000 */
[----:B-----5:R-:W0:Y:S01]  /*0ed0*/  F2F.F64.F32 R22, R22 ;  /* 0x0000001600167310 */ /* 0x020e220000201800 */
[C---:B-1----:R-:W-:Y:S02]  /*0ee0*/  DFMA R20, R24.reuse, -UR6, R20 ;  /* 0x8000000618147c2b */ /* 0x042fe40008000014 */
[----:B------:R-:W-:Y:S02]  /*0ef0*/  DADD R24, R24, -R18 ;  /* 0x0000000018187229 */ /* 0x000fe40000000812 */
[----:B0-----:R-:W-:-:S06]  /*0f00*/  DFMA R28, R18, UR8, R22 ;  /* 0x00000008121c7c2b */ /* 0x001fcc0008000016 */
[----:B------:R-:W-:Y:S01]  /*0f10*/  DFMA R24, R24, UR8, R16 ;  /* 0x0000000818187c2b */ /* 0x000fe20008000010 */
[----:B------:R-:W0:Y:S01]  /*0f20*/  F2F.F32.F64 R20, R20 ;  /* 0x0000001400147310 */ /* 0x000e220000301000 */
[----:B------:R-:W-:Y:S01]  /*0f30*/  HFMA2 R12, -RZ, RZ, 0, 2.384185791015625e-07 ;  /* 0x00000004ff0c7431 */ /* 0x000fe200000001ff */
[----:B------:R-:W-:-:S06]  /*0f40*/  MOV R18, 0x4 ;  /* 0x0000000400127802 */ /* 0x000fcc0000000f00 */
[----:B------:R-:W-:Y:S08]  /*0f50*/  F2F.F32.F64 R29, R28 ;  /* 0x0000001c001d7310 */ /* 0x000ff00000301000 */
[----:B------:R-:W1:Y:S01]  /*0f60*/  F2F.F32.F64 R25, R24 ;  /* 0x0000001800197310 */ /* 0x000e620000301000 */
[----:B------:R-:W-:-:S04]  /*0f70*/  IMAD.WIDE R16, R27, 0x4, R10 ;  /* 0x000000041b107825 */ /* 0x000fc800078e020a */
[C---:B------:R-:W-:Y:S01]  /*0f80*/  IMAD.WIDE R18, R27.reuse, R18, UR28 ;  /* 0x0000001c1b127e25 */ /* 0x040fe2000f8e0212 */
[----:B0-----:R0:W-:Y:S03]  /*0f90*/  STG.E desc[UR24][R16.64], R20 ;  /* 0x0000001410007986 */ /* 0x0011e6000c101918 */
[----:B------:R-:W-:Y:S01]  /*0fa0*/  IMAD.WIDE R22, R27, R12, UR26 ;  /* 0x0000001a1b167e25 */ /* 0x000fe2000f8e020c */
[----:B-1----:R0:W-:Y:S04]  /*0fb0*/  STG.E desc[UR24][R18.64], R25 ;  /* 0x0000001912007986 */ /* 0x0021e8000c101918 */
[----:B------:R0:W-:Y:S02]  /*0fc0*/  STG.E desc[UR24][R22.64], R29 ;  /* 0x0000001d16007986 */ /* 0x0001e4000c101918 */
.L_x_11:
[----:B------:R-:W-:Y:S05]  /*0fd0*/  BSYNC.RECONVERGENT B0 ;  /* 0x0000000000007941 */ /* 0x000fea0003800200 */
.L_x_10:
[----:B0-----:R-:W-:Y:S01]  /*0fe0*/  IADD3 R29, PT, PT, R27, 0x80, RZ ;  /* 0x000000801b1d7810 */ /* 0x001fe20007ffe0ff */
[----:B------:R-:W-:Y:S01]  /*0ff0*/  BSSY.RECONVERGENT B0, `(.L_x_12) ;  /* 0x0000026000007945 */ /* 0x000fe20003800200 */
[----:B------:R-:W-:Y:S02]  /*1000*/  IADD3 R0, PT, PT, R0, 0x4, RZ ;  /* 0x0000000400007810 */ /* 0x000fe40007ffe0ff */
[----:B------:R-:W-:-:S13]  /*1010*/  ISETP.GE.AND P0, PT, R29, UR18, PT ;  /* 0x000000121d007c0c */ /* 0x000fda000bf06270 */
[----:B------:R-:W-:Y:S05]  /*1020*/  @P0 BRA `(.L_x_13) ;  /* 0x0000000000880947 */ /* 0x000fea0003800000 */
[----:B------:R-:W-:-:S04]  /*1030*/  IMAD.WIDE R16, R29, 0x4, R4 ;  /* 0x000000041d107825 */ /* 0x000fc800078e0204 */
[C---:B------:R-:W-:Y:S02]  /*1040*/  IMAD.WIDE R18, R29.reuse, 0x4, R2 ;  /* 0x000000041d127825 */ /* 0x040fe400078e0202 */
[----:B------:R-:W2:Y:S02]  /*1050*/  LDG.E R17, desc[UR24][R16.64] ;  /* 0x0000001810117981 */ /* 0x000ea4000c1e1900 */
[C---:B------:R-:W-:Y:S02]  /*1060*/  IMAD.WIDE R22, R29.reuse, 0x4, R8 ;  /* 0x000000041d167825 */ /* 0x040fe400078e0208 */
[----:B------:R-:W2:Y:S04]  /*1070*/  LDG.E R14, desc[UR24][R18.64] ;  /* 0x00000018120e7981 */ /* 0x000ea8000c1e1900 */
[----:B------:R-:W3:Y:S01]  /*1080*/  LDG.E R22, desc[UR24][R22.64] ;  /* 0x0000001816167981 */ /* 0x000ee2000c1e1900 */
[----:B------:R-:W-:-:S05]  /*1090*/  IMAD.WIDE R24, R29, 0x4, R6 ;  /* 0x000000041d187825 */ /* 0x000fca00078e0206 */
[----:B------:R0:W4:Y:S01]  /*10a0*/  LDG.E R12, desc[UR24][R24.64] ;  /* 0x00000018180c7981 */ /* 0x000122000c1e1900 */
[----:B------:R-:W-:Y:S01]  /*10b0*/  UMOV UR8, 0x9999999a ;  /* 0x9999999a00087882 */ /* 0x000fe20000000000 */
[----:B------:R-:W-:Y:S01]  /*10c0*/  UMOV UR9, 0x3fb99999 ;  /* 0x3fb9999900097882 */ /* 0x000fe20000000000 */
[----:B------:R-:W-:Y:S01]  /*10d0*/  UMOV UR6, 0x9999999a ;  /* 0x9999999a00067882 */ /* 0x000fe20000000000 */
[----:B------:R-:W-:Y:S01]  /*10e0*/  UMOV UR7, 0x3fb99999 ;  /* 0x3fb9999900077882 */ /* 0x000fe20000000000 */
[----:B--2---:R-:W-:Y:S02]  /*10f0*/  FMUL R26, R14, R17 ;  /* 0x000000110e1a7220 */ /* 0x004fe40000400000 */
[----:B------:R-:W1:Y:S02]  /*1100*/  F2F.F64.F32 R16, R17 ;  /* 0x0000001100107310 */ /* 0x000e640000201800 */
[----:B---3--:R-:W-:-:S06]  /*1110*/  FMUL R26, R22, R26 ;  /* 0x0000001a161a7220 */ /* 0x008fcc0000400000 */
[----:B------:R-:W-:Y:S08]  /*1120*/  F2F.F64.F32 R20, R14 ;  /* 0x0000000e00147310 */ /* 0x000ff00000201800 */
[----:B0-----:R-:W0:Y:S01]  /*1130*/  F2F.F64.F32 R24, R26 ;  /* 0x0000001a00187310 */ /* 0x001e220000201800 */
[----:B-1----:R-:W-:-:S07]  /*1140*/  DMUL R18, R16, UR8 ;  /* 0x0000000810127c28 */ /* 0x002fce0008000000 */
[----:B----4-:R-:W1:Y:S01]  /*1150*/  F2F.F64.F32 R22, R12 ;  /* 0x0000000c00167310 */ /* 0x010e620000201800 */
[C---:B0-----:R-:W-:Y:S02]  /*1160*/  DFMA R20, R24.reuse, -UR6, R20 ;  /* 0x8000000618147c2b */ /* 0x041fe40008000014 */
[----:B------:R-:W-:-:S08]  /*1170*/  DADD R24, R24, -R18 ;  /* 0x0000000018187229 */ /* 0x000fd00000000812 */
[----:B------:R-:W-:Y:S02]  /*1180*/  DFMA R24, R24, UR8, R16 ;  /* 0x0000000818187c2b */ /* 0x000fe40008000010 */
[----:B-1----:R-:W-:Y:S01]  /*1190*/  DFMA R22, R18, UR8, R22 ;  /* 0x0000000812167c2b */ /* 0x002fe20008000016 */
[----:B------:R-:W0:Y:S01]  /*11a0*/  F2F.F32.F64 R20, R20 ;  /* 0x0000001400147310 */ /* 0x000e220000301000 */
[----:B------:R-:W-:Y:S01]  /*11b0*/  HFMA2 R26, -RZ, RZ, 0, 2.384185791015625e-07 ;  /* 0x00000004ff1a7431 */ /* 0x000fe200000001ff */
[----:B------:R-:W-:-:S06]  /*11c0*/  MOV R16, 0x4 ;  /* 0x0000000400107802 */ /* 0x000fcc0000000f00 */
[----:B------:R-:W1:Y:S08]  /*11d0*/  F2F.F32.F64 R25, R24 ;  /* 0x0000001800197310 */ /* 0x000e700000301000 */
[----:B------:R2:W3:Y:S01]  /*11e0*/  F2F.F32.F64 R14, R22 ;  /* 0x00000016000e7310 */ /* 0x0004e20000301000 */
[----:B------:R-:W-:-:S04]  /*11f0*/  IMAD.WIDE R18, R29, 0x4, R10 ;  /* 0x000000041d127825 */ /* 0x000fc800078e020a */
[C---:B------:R-:W-:Y:S01]  /*1200*/  IMAD.WIDE R16, R29.reuse, R16, UR28 ;  /* 0x0000001c1d107e25 */ /* 0x040fe2000f8e0210 */
[----:B0-----:R0:W-:Y:S03]  /*1210*/  STG.E desc[UR24][R18.64], R20 ;  /* 0x0000001412007986 */ /* 0x0011e6000c101918 */
[----:B--2---:R-:W-:Y:S01]  /*1220*/  IMAD.WIDE R22, R29, R26, UR26 ;  /* 0x0000001a1d167e25 */ /* 0x004fe2000f8e021a */
[----:B-1----:R0:W-:Y:S04]  /*1230*/  STG.E desc[UR24][R16.64], R25 ;  /* 0x0000001910007986 */ /* 0x0021e8000c101918 */
[----:B---3--:R0:W-:Y:S02]  /*1240*/  STG.E desc[UR24][R22.64], R14 ;  /* 0x0000000e16007986 */ /* 0x0081e4000c101918 */
.L_x_13:
[----:B------:R-:W-:Y:S05]  /*1250*/  BSYNC.RECONVERGENT B0 ;  /* 0x0000000000007941 */ /* 0x000fea0003800200 */
.L_x_12:
[C---:B------:R-:W-:Y:S01]  /*1260*/  IADD3 R29, PT, PT, R27.reuse, 0x100, RZ ;  /* 0x000001001b1d7810 */ /* 0x040fe20007ffe0ff */
[----:B------:R-:W-:Y:S01]  /*1270*/  BSSY.RECONVERGENT B0, `(.L_x_14) ;  /* 0x0000028000007945 */ /* 0x000fe20003800200 */
[----:B0-----:R-:W-:Y:S02]  /*1280*/  IADD3 R25, PT, PT, R27, 0x180, RZ ;  /* 0x000001801b197810 */ /* 0x001fe40007ffe0ff */
[----:B------:R-:W-:Y:S02]  /*1290*/  ISETP.GE.AND P0, PT, R29, UR18, PT ;  /* 0x000000121d007c0c */ /* 0x000fe4000bf06270 */
[----:B------:R-:W-:Y:S02]  /*12a0*/  ISETP.NE.AND P2, PT, R0, R13, PT ;  /* 0x0000000d0000720c */ /* 0x000fe40003f45270 */
[----:B------:R-:W-:-:S09]  /*12b0*/  ISETP.GE.AND P1, PT, R25, UR18, PT ;  /* 0x0000001219007c0c */ /* 0x000fd2000bf26270 */
        /* <DEDUP_REMOVED lines=29> */
[----:B------:R-:W-:-:S04]  /*1490*/  IMAD.WIDE R16, R29, R16, UR28 ;  /* 0x0000001c1d107e25 */ /* 0x000fc8000f8e0210 */
[----:B------:R-:W-:-:S04]  /*14a0*/  IMAD.WIDE R20, R29, R20, UR26 ;  /* 0x0000001a1d147e25 */ /* 0x000fc8000f8e0214 */
[----:B--2---:R-:W-:-:S05]  /*14b0*/  IMAD.WIDE R18, R29, 0x4, R10 ;  /* 0x000000041d127825 */ /* 0x004fca00078e020a */
[----:B0-----:R0:W-:Y:S04]  /*14c0*/  STG.E desc[UR24][R18.64], R22 ;  /* 0x0000001612007986 */ /* 0x0011e8000c101918 */
[----:B-1----:R0:W-:Y:S04]  /*14d0*/  STG.E desc[UR24][R16.64], R27 ;  /* 0x0000001b10007986 */ /* 0x0021e8000c101918 */
[----:B---3--:R0:W-:Y:S02]  /*14e0*/  STG.E desc[UR24][R20.64], R14 ;  /* 0x0000000e14007986 */ /* 0x0081e4000c101918 */
.L_x_15:
[----:B------:R-:W-:Y:S05]  /*14f0*/  BSYNC.RECONVERGENT B0 ;  /* 0x0000000000007941 */ /* 0x000fea0003800200 */
.L_x_14:
[----:B------:R-:W-:Y:S04]  /*1500*/  BSSY.RECONVERGENT B0, `(.L_x_16) ;  /* 0x0000024000007945 */ /* 0x000fe80003800200 */
[----:B------:R-:W-:Y:S05]  /*1510*/  @P1 BRA `(.L_x_17) ;  /* 0x0000000000881947 */ /* 0x000fea0003800000 */
[----:B------:R-:W-:-:S04]  /*1520*/  IMAD.WIDE R28, R25, 0x4, R4 ;  /* 0x00000004191c7825 */ /* 0x000fc800078e0204 */
[C---:B0-----:R-:W-:Y:S02]  /*1530*/  IMAD.WIDE R18, R25.reuse, 0x4, R2 ;  /* 0x0000000419127825 */ /* 0x041fe400078e0202 */
        /* <DEDUP_REMOVED lines=32> */
.L_x_17:
[----:B------:R-:W-:Y:S05]  /*1740*/  BSYNC.RECONVERGENT B0 ;  /* 0x0000000000007941 */ /* 0x000fea0003800200 */
.L_x_16:
[----:B------:R-:W-:Y:S05]  /*1750*/  @P2 BRA `(.L_x_18) ;  /* 0xfffffff400842947 */ /* 0x000fea000383ffff */
.L_x_1:
[----:B------:R-:W-:-:S13]  /*1760*/  ISETP.NE.AND P0, PT, RZ, UR5, PT ;  /* 0x00000005ff007c0c */ /* 0x000fda000bf05270 */
[----:B------:R-:W-:Y:S05]  /*1770*/  @!P0 EXIT ;  /* 0x000000000000894d */ /* 0x000fea0003800000 */
[----:B------:R-:W-:-:S09]  /*1780*/  UISETP.NE.AND UP0, UPT, UR5, 0x1, UPT ;  /* 0x000000010500788c */ /* 0x000fd2000bf05270 */
[----:B------:R-:W-:Y:S05]  /*1790*/  BRA.U !UP0, `(.L_x_19) ;  /* 0x00000005083c7547 */ /* 0x000fea000b800000 */
[----:B0-2---:R-:W-:Y:S01]  /*17a0*/  LEA R29, R13, R15, 0x7 ;  /* 0x0000000f0d1d7211 */ /* 0x005fe200078e38ff */
[----:B------:R-:W-:Y:S03]  /*17b0*/  BSSY.RECONVERGENT B0, `(.L_x_20) ;  /* 0x0000027000007945 */ /* 0x000fe60003800200 */
[C---:B------:R-:W-:Y:S02]  /*17c0*/  ISETP.GE.AND P0, PT, R29.reuse, UR18, PT ;  /* 0x000000121d007c0c */ /* 0x040fe4000bf06270 */
[----:B------:R-:W-:-:S04]  /*17d0*/  IADD3 R25, PT, PT, R29, 0x80, RZ ;  /* 0x000000801d197810 */ /* 0x000fc80007ffe0ff */
[----:B------:R-:W-:-:S07]  /*17e0*/  ISETP.GE.AND P1, PT, R25, UR18, PT ;  /* 0x0000001219007c0c */ /* 0x000fce000bf26270 */
[----:B------:R-:W-:Y:S06]  /*17f0*/  @P0 BRA `(.L_x_21) ;  /* 0x0000000000880947 */ /* 0x000fec0003800000 */
[----:B------:R-:W-:-:S04]  /*1800*/  IMAD.WIDE R16, R29, 0x4, R4 ;  /* 0x000000041d107825 */ /* 0x000fc800078e0204 */
[C---:B------:R-:W-:Y:S02]  /*1810*/  IMAD.WIDE R18, R29.reuse, 0x4, R2 ;  /* 0x000000041d127825 */ /* 0x040fe400078e0202 */
[----:B------:R-:W2:Y:S02]  /*1820*/  LDG.E R17, desc[UR24][R16.64] ;  /* 0x0000001810117981 */ /* 0x000ea4000c1e1900 */
[C---:B------:R-:W-:Y:S02]  /*1830*/  IMAD.WIDE R20, R29.reuse, 0x4, R8 ;  /* 0x000000041d147825 */ /* 0x040fe400078e0208 */
        /* <DEDUP_REMOVED lines=8> */
[----:B------:R-:W-:Y:S02]  /*18c0*/  HFMA2 R28, -RZ, RZ, 0, 2.384185791015625e-07 ;  /* 0x00000004ff1c7431 */ /* 0x000fe400000001ff */
[----:B--2---:R-:W-:Y:S02]  /*18d0*/  FMUL R27, R12, R17 ;  /* 0x000000110c1b7220 */ /* 0x004fe40000400000 */
[----:B------:R-:W0:Y:S02]  /*18e0*/  F2F.F64.F32 R16, R17 ;  /* 0x0000001100107310 */ /* 0x000e240000201800 */
[----:B---3--:R-:W-:-:S06]  /*18f0*/  FMUL R0, R0, R27 ;  /* 0x0000001b00007220 */ /* 0x008fcc0000400000 */
[----:B------:R-:W-:Y:S08]  /*1900*/  F2F.F64.F32 R20, R12 ;  /* 0x0000000c00147310 */ /* 0x000ff00000201800 */
[----:B------:R-:W1:Y:S01]  /*1910*/  F2F.F64.F32 R26, R0 ;  /* 0x00000000001a7310 */ /* 0x000e620000201800 */
[----:B0-----:R-:W-:-:S07]  /*1920*/  DMUL R18, R16, UR6 ;  /* 0x0000000610127c28 */ /* 0x001fce0008000000 */
[----:B----4-:R-:W0:Y:S01]  /*1930*/  F2F.F64.F32 R22, R22 ;  /* 0x0000001600167310 */ /* 0x010e220000201800 */
[C---:B-1----:R-:W-:Y:S02]  /*1940*/  DFMA R20, R26.reuse, -UR4, R20 ;  /* 0x800000041a147c2b */ /* 0x042fe40008000014 */
[----:B------:R-:W-:Y:S02]  /*1950*/  DADD R26, R26, -R18 ;  /* 0x000000001a1a7229 */ /* 0x000fe40000000812 */
[----:B0-----:R-:W-:-:S06]  /*1960*/  DFMA R22, R18, UR6, R22 ;  /* 0x0000000612167c2b */ /* 0x001fcc0008000016 */
[----:B------:R-:W-:Y:S01]  /*1970*/  DFMA R26, R26, UR6, R16 ;  /* 0x000000061a1a7c2b */ /* 0x000fe20008000010 */
[----:B------:R-:W0:Y:S01]  /*1980*/  F2F.F32.F64 R20, R20 ;  /* 0x0000001400147310 */ /* 0x000e220000301000 */
[----:B------:R-:W-:-:S07]  /*1990*/  MOV R18, 0x4 ;  /* 0x0000000400127802 */ /* 0x000fce0000000f00 */
        /* <DEDUP_REMOVED lines=8> */
.L_x_21:
[----:B------:R-:W-:Y:S05]  /*1a20*/  BSYNC.RECONVERGENT B0 ;  /* 0x0000000000007941 */ /* 0x000fea0003800200 */
.L_x_20:
[----:B------:R-:W-:Y:S04]  /*1a30*/  BSSY.RECONVERGENT B0, `(.L_x_22) ;  /* 0x0000024000007945 */ /* 0x000fe80003800200 */
[----:B------:R-:W-:Y:S05]  /*1a40*/  @P1 BRA `(.L_x_23) ;  /* 0x0000000000881947 */ /* 0x000fea0003800000 */
[----:B0-----:R-:W-:-:S04]  /*1a50*/  IMAD.WIDE R18, R25, 0x4, R2 ;  /* 0x0000000419127825 */ /* 0x001fc800078e0202 */
        /* <DEDUP_REMOVED lines=33> */
.L_x_23:
[----:B------:R-:W-:Y:S05]  /*1c70*/  BSYNC.RECONVERGENT B0 ;  /* 0x0000000000007941 */ /* 0x000fea0003800200 */
.L_x_22:
[----:B------:R-:W-:-:S07]  /*1c80*/  IADD3 R13, PT, PT, R13, 0x2, RZ ;  /* 0x000000020d0d7810 */ /* 0x000fce0007ffe0ff */
.L_x_19:
[----:B0-2---:R-:W0:Y:S02]  /*1c90*/  LDC R0, c[0x0][0x388] ;  /* 0x0000e200ff007b82 */ /* 0x005e240000000800 */
[----:B0-----:R-:W-:-:S04]  /*1ca0*/  LOP3.LUT R0, R0, 0x1, RZ, 0xc0, !PT ;  /* 0x0000000100007812 */ /* 0x001fc800078ec0ff */
[----:B------:R-:W-:-:S13]  /*1cb0*/  ISETP.NE.U32.AND P0, PT, R0, 0x1, PT ;  /* 0x000000010000780c */ /* 0x000fda0003f05070 */
[----:B------:R-:W-:Y:S05]  /*1cc0*/  @P0 EXIT ;  /* 0x000000000000094d */ /* 0x000fea0003800000 */
[----:B------:R-:W-:-:S04]  /*1cd0*/  LEA R13, R13, R15, 0x7 ;  /* 0x0000000f0d0d7211 */ /* 0x000fc800078e38ff */
[----:B------:R-:W-:-:S13]  /*1ce0*/  ISETP.GE.AND P0, PT, R13, UR18, PT ;  /* 0x000000120d007c0c */ /* 0x000fda000bf06270 */
[----:B------:R-:W-:Y:S05]  /*1cf0*/  @P0 EXIT ;  /* 0x000000000000094d */ /* 0x000fea0003800000 */
[----:B------:R-:W-:-:S04]  /*1d00*/  IMAD.WIDE R14, R13, 0x4, R2 ;  /* 0x000000040d0e7825 */ /* 0x000fc800078e0202 */
[C---:B------:R-:W-:Y:S01]  /*1d10*/  IMAD.WIDE R4, R13.reuse, 0x4, R4 ;  /* 0x000000040d047825 */ /* 0x040fe200078e0204 */
[----:B------:R-:W2:Y:S03]  /*1d20*/  LDG.E R0, desc[UR24][R14.64] ;  /* 0x000000180e007981 */ /* 0x000ea6000c1e1900 */
[C---:B------:R-:W-:Y:S01]  /*1d30*/  IMAD.WIDE R8, R13.reuse, 0x4, R8 ;  /* 0x000000040d087825 */ /* 0x040fe200078e0208 */
[----:B------:R-:W2:Y:S05]  /*1d40*/  LDG.E R3, desc[UR24][R4.64] ;  /* 0x0000001804037981 */ /* 0x000eaa000c1e1900 */
[----:B------:R-:W3:Y:S01]  /*1d50*/  LDG.E R8, desc[UR24][R8.64] ;  /* 0x0000001808087981 */ /* 0x000ee2000c1e1900 */
[----:B------:R-:W-:-:S06]  /*1d60*/  IMAD.WIDE R6, R13, 0x4, R6 ;  /* 0x000000040d067825 */ /* 0x000fcc00078e0206 */
[----:B------:R-:W4:Y:S01]  /*1d70*/  LDG.E R6, desc[UR24][R6.64] ;  /* 0x0000001806067981 */ /* 0x000f22000c1e1900 */
[----:B------:R-:W-:Y:S01]  /*1d80*/  UMOV UR6, 0x9999999a ;  /* 0x9999999a00067882 */ /* 0x000fe20000000000 */
[----:B------:R-:W-:Y:S01]  /*1d90*/  UMOV UR7, 0x3fb99999 ;  /* 0x3fb9999900077882 */ /* 0x000fe20000000000 */
[----:B------:R-:W-:Y:S01]  /*1da0*/  UMOV UR4, 0x9999999a ;  /* 0x9999999a00047882 */ /* 0x000fe20000000000 */
[----:B------:R-:W-:Y:S01]  /*1db0*/  UMOV UR5, 0x3fb99999 ;  /* 0x3fb9999900057882 */ /* 0x000fe20000000000 */
[----:B------:R-:W-:-:S04]  /*1dc0*/  IMAD.WIDE R10, R13, 0x4, R10 ;  /* 0x000000040d0a7825 */ /* 0x000fc800078e020a */
[----:B--2---:R-:W-:Y:S02]  /*1dd0*/  FMUL R17, R0, R3 ;  /* 0x0000000300117220 */ /* 0x004fe40000400000 */
[----:B------:R-:W0:Y:S02]  /*1de0*/  F2F.F64.F32 R2, R3 ;  /* 0x0000000300027310 */ /* 0x000e240000201800 */
[----:B---3--:R-:W-:-:S06]  /*1df0*/  FMUL R18, R8, R17 ;  /* 0x0000001108127220 */ /* 0x008fcc0000400000 */
[----:B------:R-:W1:Y:S01]  /*1e00*/  F2F.F64.F32 R18, R18 ;  /* 0x0000001200127310 */ /* 0x000e620000201800 */
[----:B0-----:R-:W-:-:S07]  /*1e10*/  DMUL R14, R2, UR6 ;  /* 0x00000006020e7c28 */ /* 0x001fce0008000000 */
[----:B------:R-:W0:Y:S08]  /*1e20*/  F2F.F64.F32 R16, R0 ;  /* 0x0000000000107310 */ /* 0x000e300000201800 */
[----:B----4-:R-:W2:Y:S01]  /*1e30*/  F2F.F64.F32 R8, R6 ;  /* 0x0000000600087310 */ /* 0x010ea20000201800 */
[C---:B-1----:R-:W-:Y:S02]  /*1e40*/  DADD R4, R18.reuse, -R14 ;  /* 0x0000000012047229 */ /* 0x042fe4000000080e */
[----:B0-----:R-:W-:-:S06]  /*1e50*/  DFMA R16, R18, -UR4, R16 ;  /* 0x8000000412107c2b */ /* 0x001fcc0008000010 */
[----:B------:R-:W-:Y:S02]  /*1e60*/  DFMA R4, R4, UR6, R2 ;  /* 0x0000000604047c2b */ /* 0x000fe40008000002 */
[----:B--2---:R-:W-:Y:S02]  /*1e70*/  DFMA R8, R14, UR6, R8 ;  /* 0x000000060e087c2b */ /* 0x004fe40008000008 */
[----:B------:R-:W0:Y:S01]  /*1e80*/  F2F.F32.F64 R17, R16 ;  /* 0x0000001000117310 */ /* 0x000e220000301000 */
[----:B------:R-:W-:Y:S01]  /*1e90*/  HFMA2 R0, -RZ, RZ, 0, 2.384185791015625e-07 ;  /* 0x00000004ff007431 */ /* 0x000fe200000001ff */
[----:B------:R-:W-:-:S06]  /*1ea0*/  MOV R2, 0x4 ;  /* 0x0000000400027802 */ /* 0x000fcc0000000f00 */
[----:B------:R-:W1:Y:S08]  /*1eb0*/  F2F.F32.F64 R5, R4 ;  /* 0x0000000400057310 */ /* 0x000e700000301000 */
[----:B------:R-:W2:Y:S01]  /*1ec0*/  F2F.F32.F64 R9, R8 ;  /* 0x0000000800097310 */ /* 0x000ea20000301000 */
[C---:B------:R-:W-:Y:S01]  /*1ed0*/  IMAD.WIDE R2, R13.reuse, R2, UR28 ;  /* 0x0000001c0d027e25 */ /* 0x040fe2000f8e0202 */
[----:B0-----:R-:W-:Y:S03]  /*1ee0*/  STG.E desc[UR24][R10.64], R17 ;  /* 0x000000110a007986 */ /* 0x001fe6000c101918 */
[----:B------:R-:W-:Y:S01]  /*1ef0*/  IMAD.WIDE R6, R13, R0, UR26 ;  /* 0x0000001a0d067e25 */ /* 0x000fe2000f8e0200 */
[----:B-1----:R-:W-:Y:S04]  /*1f00*/  STG.E desc[UR24][R2.64], R5 ;  /* 0x0000000502007986 */ /* 0x002fe8000c101918 */
[----:B--2---:R-:W-:Y:S01]  /*1f10*/  STG.E desc[UR24][R6.64], R9 ;  /* 0x0000000906007986 */ /* 0x004fe2000c101918 */
[----:B------:R-:W-:Y:S05]  /*1f20*/  EXIT ;  /* 0x000000000000794d */ /* 0x000fea0003800000 */
.L_x_0:
[----:B------:R-:W-:-:S06]  /*1f30*/  UISETP.GE.AND UP0, UPT, UR23, 0x1, UPT ;  /* 0x000000011700788c */ /* 0x000fcc000bf06270 */
[----:B------:R-:W-:-:S13]  /*1f40*/  PLOP3.LUT P0, PT, PT, PT, UP0, 0x80, 0x8 ;  /* 0x000000000008781c */ /* 0x000fda0003f0f008 */
[----:B0-----:R-:W-:Y:S05]  /*1f50*/  @!P0 EXIT ;  /* 0x000000000000894d */ /* 0x001fea0003800000 */
[----:B------:R-:W0:Y:S01]  /*1f60*/  S2R R0, SR_TID.X ;  /* 0x0000000000007919 */ /* 0x000e220000002100 */
[----:B------:R-:W-:Y:S01]  /*1f70*/  UISETP.GE.U32.AND UP0, UPT, UR23, 0x4, UPT ;  /* 0x000000041700788c */ /* 0x000fe2000bf06070 */
[----:B------:R-:W-:-:S08]  /*1f80*/  MOV R3, RZ ;  /* 0x000000ff00037202 */ /* 0x000fd00000000f00 */
[----:B------:R-:W-:Y:S05]  /*1f90*/  BRA.U !UP0, `(.L_x_24) ;  /* 0x0000000908107547 */ /* 0x000fea000b800000 */
[----:B------:R-:W-:Y:S02]  /*1fa0*/  UIADD3 UR18, UP0, UPT, UR19, 0x400, URZ ;  /* 0x0000040013127890 */ /* 0x000fe4000ff1e0ff */
[----:B------:R-:W-:Y:S02]  /*1fb0*/  ULOP3.LUT UR23, UR23, 0x7ffffffc, URZ, 0xc0, !UPT ;  /* 0x7ffffffc17177892 */ /* 0x000fe4000f8ec0ff */
[----:B------:R-:W-:Y:S02]  /*1fc0*/  UIADD3.X UR19, UPT, UPT, URZ, UR20, URZ, UP0, !UPT ;  /* 0x00000014ff137290 */ /* 0x000fe400087fe4ff */
[----:B------:R-:W-:Y:S02]  /*1fd0*/  UIADD3 UR14, UP1, UPT, UR18, UR14, URZ ;  /* 0x0000000e120e7290 */ /* 0x000fe4000ff3e0ff */
[----:B------:R-:W-:Y:S01]  /*1fe0*/  UIADD3 UR8, UP2, UPT, UR18, UR8, URZ ;  /* 0x0000000812087290 */ /* 0x000fe2000ff5e0ff */
[----:B------:R-:W-:Y:S01]  /*1ff0*/  MOV R3, UR23 ;  /* 0x0000001700037c02 */ /* 0x000fe20008000f00 */
[----:B------:R-:W-:-:S02]  /*2000*/  UIADD3 UR12, UP0, UPT, UR18, UR12, URZ ;  /* 0x0000000c120c7290 */ /* 0x000fc4000ff1e0ff */
[----:B------:R-:W-:Y:S02]  /*2010*/  UIADD3.X UR15, UPT, UPT, UR19, UR15, URZ, UP1, !UPT ;  /* 0x0000000f130f7290 */ /* 0x000fe40008ffe4ff */
[----:B------:R-:W-:Y:S02]  /*2020*/  UIADD3.X UR13, UPT, UPT, UR19, UR13, URZ, UP0, !UPT ;  /* 0x0000000d130d7290 */ /* 0x000fe400087fe4ff */
[----:B------:R-:W-:Y:S02]  /*2030*/  UIADD3.X UR9, UPT, UPT, UR19, UR9, URZ, UP2, !UPT ;  /* 0x0000000913097290 */ /* 0x000fe400097fe4ff */
[----:B------:R-:W-:Y:S02]  /*2040*/  UIADD3 UR10, UP3, UPT, UR18, UR10, URZ ;  /* 0x0000000a120a7290 */ /* 0x000fe4000ff7e0ff */
[----:B------:R-:W-:Y:S02]  /*2050*/  UIADD3 UR4, UP1, UPT, UR18, UR4, URZ ;  /* 0x0000000412047290 */ /* 0x000fe4000ff3e0ff */
[----:B------:R-:W-:-:S02]  /*2060*/  UIADD3 UR6, UP2, UPT, UR18, UR6, URZ ;  /* 0x0000000612067290 */ /* 0x000fc4000ff5e0ff */
[----:B------:R-:W-:Y:S02]  /*2070*/  UIADD3 UR16, UP0, UPT, UR18, UR16, URZ ;  /* 0x0000001012107290 */ /* 0x000fe4000ff1e0ff */
[----:B------:R-:W-:Y:S02]  /*2080*/  UIADD3.X UR11, UPT, UPT, UR19, UR11, URZ, UP3, !UPT ;  /* 0x0000000b130b7290 */ /* 0x000fe40009ffe4ff */
[----:B------:R-:W-:Y:S02]  /*2090*/  UIADD3.X UR5, UPT, UPT, UR19, UR5, URZ, UP1, !UPT ;  /* 0x0000000513057290 */ /* 0x000fe40008ffe4ff */
[----:B------:R-:W-:Y:S02]  /*20a0*/  UIADD3.X UR7, UPT, UPT, UR19, UR7, URZ, UP2, !UPT ;  /* 0x0000000713077290 */ /* 0x000fe400097fe4ff */
[----:B------:R-:W-:Y:S02]  /*20b0*/  UIADD3.X UR17, UPT, UPT, UR19, UR17, URZ, UP0, !UPT ;  /* 0x0000001113117290 */ /* 0x000fe400087fe4ff */
[----:B------:R-:W-:-:S12]  /*20c0*/  UIADD3 UR18, UPT, UPT, -UR23, URZ, URZ ;  /* 0x000000ff17127290 */ /* 0x000fd8000fffe1ff */
.L_x_25:
[----:B------:R-:W-:Y:S02]  /*20d0*/  MOV R8, UR8 ;  /* 0x0000000800087c02 */ /* 0x000fe40008000f00 */
[----:B------:R-:W-:Y:S02]  /*20e0*/  MOV R9, UR9 ;  /* 0x0000000900097c02 */ /* 0x000fe40008000f00 */
[----:B------:R-:W-:Y:S02]  /*20f0*/  MOV R16, UR14 ;  /* 0x0000000e00107c02 */ /* 0x000fe40008000f00 */
[----:B-1----:R-:W-:Y:S01]  /*2100*/  MOV R17, UR15 ;  /* 0x0000000f00117c02 */ /* 0x002fe20008000f00 */
[C---:B0-----:R-:W-:Y:S01]  /*2110*/  IMAD.WIDE R8, R0.reuse, 0x4, R8 ;  /* 0x0000000400087825 */ /* 0x041fe200078e0208 */
[----:B------:R-:W-:Y:S02]  /*2120*/  MOV R12, UR16 ;  /* 0x00000010000c7c02 */ /* 0x000fe40008000f00 */
[----:B------:R-:W-:Y:S01]  /*2130*/  MOV R13, UR17 ;  /* 0x00000011000d7c02 */ /* 0x000fe20008000f00 */
[C---:B------:R-:W-:Y:S01]  /*2140*/  IMAD.WIDE R16, R0.reuse, 0x4, R16 ;  /* 0x0000000400107825 */ /* 0x040fe200078e0210 */
[----:B------:R-:W-:Y:S01]  /*2150*/  MOV R14, UR10 ;  /* 0x0000000a000e7c02 */ /* 0x000fe20008000f00 */
[----:B------:R-:W2:Y:S01]  /*2160*/  LDG.E R25, desc[UR24][R8.64+-0x400] ;  /* 0xfffc001808197981 */ /* 0x000ea2000c1e1900 */
[----:B------:R-:W-:Y:S01]  /*2170*/  MOV R15, UR11 ;  /* 0x0000000b000f7c02 */ /* 0x000fe20008000f00 */
[----:B------:R-:W-:-:S02]  /*2180*/  IMAD.WIDE R12, R0, 0x4, R12 ;  /* 0x00000004000c7825 */ /* 0x000fc400078e020c */
[----:B------:R-:W3:Y:S02]  /*2190*/  LDG.E R26, desc[UR24][R16.64+-0x400] ;  /* 0xfffc0018101a7981 */ /* 0x000ee4000c1e1900 */
[----:B------:R-:W-:Y:S02]  /*21a0*/  IMAD.WIDE R14, R0, 0x4, R14 ;  /* 0x00000004000e7825 */ /* 0x000fe400078e020e */
[----:B------:R-:W4:Y:S04]  /*21b0*/  LDG.E R2, desc[UR24][R12.64+-0x400] ;  /* 0xfffc00180c027981 */ /* 0x000f28000c1e1900 */
        /* <DEDUP_REMOVED lines=8> */
[----:B-----5:R-:W1:Y:S08]  /*2240*/  F2F.F64.F32 R10, R24 ;  /* 0x00000018000a7310 */ /* 0x020e700000201800 */
[----:B------:R-:W2:Y:S01]  /*2250*/  F2F.F64.F32 R6, R7 ;  /* 0x0000000700067310 */ /* 0x000ea20000201800 */
[----:B0-----:R-:W-:-:S07]  /*2260*/  DMUL R20, R4, UR22 ;  /* 0x0000001604147c28 */ /* 0x001fce0008000000 */
[----:B------:R-:W0:Y:S01]  /*2270*/  F2F.F64.F32 R18, R26 ;  /* 0x0000001a00127310 */ /* 0x000e220000201800 */
[----:B-1----:R-:W-:Y:S02]  /*2280*/  DFMA R22, R20, UR22, R10 ;  /* 0x0000001614167c2b */ /* 0x002fe4000800000a */
[C---:B--2---:R-:W-:Y:S02]  /*2290*/  DADD R10, R6.reuse, -R20 ;  /* 0x00000000060a7229 */ /* 0x044fe40000000814 */
[----:B0-----:R-:W-:-:S06]  /*22a0*/  DFMA R18, R6, -UR20, R18 ;  /* 0x8000001406127c2b */ /* 0x001fcc0008000012 */
[----:B------:R-:W-:Y:S01]  /*22b0*/  DFMA R24, R10, UR22, R4 ;  /* 0x000000160a187c2b */ /* 0x000fe20008000004 */
[----:B------:R-:W-:Y:S01]  /*22c0*/  F2F.F32.F64 R23, R22 ;  /* 0x0000001600177310 */ /* 0x000fe20000301000 */
[----:B------:R-:W-:Y:S02]  /*22d0*/  MOV R4, UR4 ;  /* 0x0000000400047c02 */ /* 0x000fe40008000f00 */
[----:B------:R-:W-:-:S05]  /*22e0*/  MOV R5, UR5 ;  /* 0x0000000500057c02 */ /* 0x000fca0008000f00 */
[----:B------:R-:W0:Y:S01]  /*22f0*/  F2F.F32.F64 R21, R18 ;  /* 0x0000001200157310 */ /* 0x000e220000301000 */
[----:B------:R-:W-:Y:S02]  /*2300*/  MOV R10, UR6 ;  /* 0x00000006000a7c02 */ /* 0x000fe40008000f00 */
[----:B------:R-:W-:-:S05]  /*2310*/  MOV R11, UR7 ;  /* 0x00000007000b7c02 */ /* 0x000fca0008000f00 */
[----:B------:R-:W1:Y:S01]  /*2320*/  F2F.F32.F64 R27, R24 ;  /* 0x00000018001b7310 */ /* 0x000e620000301000 */
[----:B------:R-:W-:Y:S02]  /*2330*/  MOV R6, UR12 ;  /* 0x0000000c00067c02 */ /* 0x000fe40008000f00 */
[----:B------:R-:W-:Y:S01]  /*2340*/  MOV R7, UR13 ;  /* 0x0000000d00077c02 */ /* 0x000fe20008000f00 */
[----:B------:R-:W-:-:S04]  /*2350*/  IMAD.WIDE R4, R0, 0x4, R4 ;  /* 0x0000000400047825 */ /* 0x000fc800078e0204 */
[C---:B------:R-:W-:Y:S01]  /*2360*/  IMAD.WIDE R10, R0.reuse, 0x4, R10 ;  /* 0x00000004000a7825 */ /* 0x040fe200078e020a */
[----:B0-----:R0:W-:Y:S03]  /*2370*/  STG.E desc[UR24][R4.64+-0x400], R21 ;  /* 0xfffc001504007986 */ /* 0x0011e6000c101918 */
[----:B------:R-:W-:Y:S01]  /*2380*/  IMAD.WIDE R6, R0, 0x4, R6 ;  /* 0x0000000400067825 */ /* 0x000fe200078e0206 */
[----:B-1----:R1:W-:Y:S04]  /*2390*/  STG.E desc[UR24][R10.64+-0x400], R27 ;  /* 0xfffc001b0a007986 */ /* 0x0023e8000c101918 */
[----:B------:R2:W-:Y:S04]  /*23a0*/  STG.E desc[UR24][R6.64+-0x400], R23 ;  /* 0xfffc001706007986 */ /* 0x0005e8000c101918 */
[----:B------:R-:W3:Y:S04]  /*23b0*/  LDG.E R18, desc[UR24][R16.64+-0x200] ;  /* 0xfffe001810127981 */ /* 0x000ee8000c1e1900 */
[----:B------:R-:W4:Y:S04]  /*23c0*/  LDG.E R19, desc[UR24][R8.64+-0x200] ;  /* 0xfffe001808137981 */ /* 0x000f28000c1e1900 */
[----:B------:R-:W5:Y:S04]  /*23d0*/  LDG.E R2, desc[UR24][R12.64+-0x200] ;  /* 0xfffe00180c027981 */ /* 0x000f68000c1e1900 */
[----:B------:R-:W1:Y:S01]  /*23e0*/  LDG.E R26, desc[UR24][R14.64+-0x200] ;  /* 0xfffe00180e1a7981 */ /* 0x000e62000c1e1900 */
[----:B---3--:R-:W-:Y:S01]  /*23f0*/  F2F.F64.F32 R28, R18 ;  /* 0x00000012001c7310 */ /* 0x008fe20000201800 */
[----:B----4-:R-:W-:-:S07]  /*2400*/  FMUL R25, R18, R19 ;  /* 0x0000001312197220 */ /* 0x010fce0000400000 */
[----:B------:R-:W0:Y:S01]  /*2410*/  F2F.F64.F32 R18, R19 ;  /* 0x0000001300127310 */ /* 0x000e220000201800 */
[----:B-----5:R-:W-:-:S07]  /*2420*/  FMUL R2, R2, R25 ;  /* 0x0000001902027220 */ /* 0x020fce0000400000 */
[----:B------:R-:W2:Y:S01]  /*2430*/  F2F.F64.F32 R24, R2 ;  /* 0x0000000200187310 */ /* 0x000ea20000201800 */
[----:B0-----:R-:W-:-:S07]  /*2440*/  DMUL R20, R18, UR22 ;  /* 0x0000001612147c28 */ /* 0x001fce0008000000 */
[----:B-1----:R-:W0:Y:S01]  /*2450*/  F2F.F64.F32 R26, R26 ;  /* 0x0000001a001a7310 */ /* 0x002e220000201800 */
[C---:B--2---:R-:W-:Y:S02]  /*2460*/  DFMA R22, R24.reuse, -UR20, R28 ;  /* 0x8000001418167c2b */ /* 0x044fe4000800001c */
[----:B------:R-:W-:-:S08]  /*2470*/  DADD R24, R24, -R20 ;  /* 0x0000000018187229 */ /* 0x000fd00000000814 */
[----:B------:R-:W-:Y:S02]  /*2480*/  DFMA R24, R24, UR22, R18 ;  /* 0x0000001618187c2b */ /* 0x000fe40008000012 */
[----:B0-----:R-:W-:Y:S01]  /*2490*/  DFMA R20, R20, UR22, R26 ;  /* 0x0000001614147c2b */ /* 0x001fe2000800001a */
[----:B------:R-:W0:Y:S08]  /*24a0*/  F2F.F32.F64 R23, R22 ;  /* 0x0000001600177310 */ /* 0x000e300000301000 */
[----:B------:R-:W1:Y:S08]  /*24b0*/  F2F.F32.F64 R25, R24 ;  /* 0x0000001800197310 */ /* 0x000e700000301000 */
[----:B------:R-:W2:Y:S01]  /*24c0*/  F2F.F32.F64 R27, R20 ;  /* 0x00000014001b7310 */ /* 0x000ea20000301000 */
[----:B0-----:R-:W-:Y:S04]  /*24d0*/  STG.E desc[UR24][R4.64+-0x200], R23 ;  /* 0xfffe001704007986 */ /* 0x001fe8000c101918 */
[----:B-1----:R0:W-:Y:S04]  /*24e0*/  STG.E desc[UR24][R10.64+-0x200], R25 ;  /* 0xfffe00190a007986 */ /* 0x0021e8000c101918 */
[----:B--2---:R1:W-:Y:S04]  /*24f0*/  STG.E desc[UR24][R6.64+-0x200], R27 ;  /* 0xfffe001b06007986 */ /* 0x0043e8000c101918 */
[----:B------:R-:W2:Y:S04]  /*2500*/  LDG.E R18, desc[UR24][R16.64] ;  /* 0x0000001810127981 */ /* 0x000ea8000c1e1900 */
[----:B------:R-:W3:Y:S04]  /*2510*/  LDG.E R19, desc[UR24][R8.64] ;  /* 0x0000001808137981 */ /* 0x000ee8000c1e1900 */
[----:B------:R-:W4:Y:S04]  /*2520*/  LDG.E R2, desc[UR24][R12.64] ;  /* 0x000000180c027981 */ /* 0x000f28000c1e1900 */
[----:B------:R-:W1:Y:S01]  /*2530*/  LDG.E R26, desc[UR24][R14.64] ;  /* 0x000000180e1a7981 */ /* 0x000e62000c1e1900 */
[----:B--2---:R-:W-:Y:S01]  /*2540*/  F2F.F64.F32 R28, R18 ;  /* 0x00000012001c7310 */ /* 0x004fe20000201800 */
[----:B---3--:R-:W-:-:S07]  /*2550*/  FMUL R22, R18, R19 ;  /* 0x0000001312167220 */ /* 0x008fce0000400000 */
[----:B------:R-:W2:Y:S01]  /*2560*/  F2F.F64.F32 R18, R19 ;  /* 0x0000001300127310 */ /* 0x000ea20000201800 */
[----:B----4-:R-:W-:-:S07]  /*2570*/  FMUL R2, R2, R22 ;  /* 0x0000001602027220 */ /* 0x010fce0000400000 */
[----:B0-----:R-:W0:Y:S01]  /*2580*/  F2F.F64.F32 R24, R2 ;  /* 0x0000000200187310 */ /* 0x001e220000201800 */
[----:B--2---:R-:W-:-:S07]  /*2590*/  DMUL R20, R18, UR22 ;  /* 0x0000001612147c28 */ /* 0x004fce0008000000 */
[----:B-1----:R-:W1:Y:S01]  /*25a0*/  F2F.F64.F32 R26, R26 ;  /* 0x0000001a001a7310 */ /* 0x002e620000201800 */
[C---:B0-----:R-:W-:Y:S02]  /*25b0*/  DFMA R22, R24.reuse, -UR20, R28 ;  /* 0x8000001418167c2b */ /* 0x041fe4000800001c */
[----:B------:R-:W-:Y:S02]  /*25c0*/  DADD R24, R24, -R20 ;  /* 0x0000000018187229 */ /* 0x000fe40000000814 */
[----:B-1----:R-:W-:-:S06]  /*25d0*/  DFMA R20, R20, UR22, R26 ;  /* 0x0000001614147c2b */ /* 0x002fcc000800001a */
[----:B------:R-:W-:Y:S01]  /*25e0*/  DFMA R24, R24, UR22, R18 ;  /* 0x0000001618187c2b */ /* 0x000fe20008000012 */
[----:B------:R-:W0:Y:S08]  /*25f0*/  F2F.F32.F64 R23, R22 ;  /* 0x0000001600177310 */ /* 0x000e300000301000 */
[----:B------:R-:W1:Y:S08]  /*2600*/  F2F.F32.F64 R29, R24 ;  /* 0x00000018001d7310 */ /* 0x000e700000301000 */
[----:B------:R-:W2:Y:S01]  /*2610*/  F2F.F32.F64 R28, R20 ;  /* 0x00000014001c7310 */ /* 0x000ea20000301000 */
[----:B0-----:R0:W-:Y:S04]  /*2620*/  STG.E desc[UR24][R4.64], R23 ;  /* 0x0000001704007986 */ /* 0x0011e8000c101918 */
[----:B-1----:R1:W-:Y:S04]  /*2630*/  STG.E desc[UR24][R10.64], R29 ;  /* 0x0000001d0a007986 */ /* 0x0023e8000c101918 */
[----:B--2---:R1:W-:Y:S04]  /*2640*/  STG.E desc[UR24][R6.64], R28 ;  /* 0x0000001c06007986 */ /* 0x0043e8000c101918 */
[----:B------:R-:W2:Y:S04]  /*2650*/  LDG.E R2, desc[UR24][R16.64+0x200] ;  /* 0x0002001810027981 */ /* 0x000ea8000c1e1900 */
[----:B------:R-:W2:Y:S04]  /*2660*/  LDG.E R9, desc[UR24][R8.64+0x200] ;  /* 0x0002001808097981 */ /* 0x000ea8000c1e1900 */
[----:B------:R-:W3:Y:S04]  /*2670*/  LDG.E R12, desc[UR24][R12.64+0x200] ;  /* 0x000200180c0c7981 */ /* 0x000ee8000c1e1900 */
[----:B------:R-:W0:Y:S01]  /*2680*/  LDG.E R14, desc[UR24][R14.64+0x200] ;  /* 0x000200180e0e7981 */ /* 0x000e22000c1e1900 */
[----:B------:R-:W-:-:S04]  /*2690*/  UIADD3 UR18, UPT, UPT, UR18, 0x4, URZ ;  /* 0x0000000412127890 */ /* 0x000fc8000fffe0ff */
[----:B------:R-:W-:Y:S01]  /*26a0*/  UISETP.NE.AND UP0, UPT, UR18, URZ, UPT ;  /* 0x000000ff1200728c */ /* 0x000fe2000bf05270 */
[----:B------:R-:W-:Y:S01]  /*26b0*/  IADD3 R0, PT, PT, R0, 0x200, RZ ;  /* 0x0000020000007810 */ /* 0x000fe20007ffe0ff */
[----:B--2---:R-:W-:Y:S01]  /*26c0*/  FMUL R27, R2, R9 ;  /* 0x00000009021b7220 */ /* 0x004fe20000400000 */
[----:B------:R-:W2:Y:S03]  /*26d0*/  F2F.F64.F32 R18, R9 ;  /* 0x0000000900127310 */ /* 0x000ea60000201800 */
[----:B---3--:R-:W-:-:S06]  /*26e0*/  FMUL R27, R12, R27 ;  /* 0x0000001b0c1b7220 */ /* 0x008fcc0000400000 */
[----:B------:R-:W3:Y:S01]  /*26f0*/  F2F.F64.F32 R26, R27 ;  /* 0x0000001b001a7310 */ /* 0x000ee20000201800 */
[----:B--2---:R-:W-:-:S07]  /*2700*/  DMUL R20, R18, UR22 ;  /* 0x0000001612147c28 */ /* 0x004fce0008000000 */
[----:B------:R-:W2:Y:S08]  /*2710*/  F2F.F64.F32 R24, R2 ;  /* 0x0000000200187310 */ /* 0x000eb00000201800 */
[----:B0-----:R-:W0:Y:S01]  /*2720*/  F2F.F64.F32 R22, R14 ;  /* 0x0000000e00167310 */ /* 0x001e220000201800 */
[C---:B---3--:R-:W-:Y:S02]  /*2730*/  DADD R16, R26.reuse, -R20 ;  /* 0x000000001a107229 */ /* 0x048fe40000000814 */
[----:B--2---:R-:W-:-:S06]  /*2740*/  DFMA R24, R26, -UR20, R24 ;  /* 0x800000141a187c2b */ /* 0x004fcc0008000018 */
[----:B------:R-:W-:Y:S02]  /*2750*/  DFMA R16, R16, UR22, R18 ;  /* 0x0000001610107c2b */ /* 0x000fe40008000012 */
[----:B0-----:R-:W-:Y:S02]  /*2760*/  DFMA R22, R20, UR22, R22 ;  /* 0x0000001614167c2b */ /* 0x001fe40008000016 */
[----:B------:R-:W0:Y:S08]  /*2770*/  F2F.F32.F64 R25, R24 ;  /* 0x0000001800197310 */ /* 0x000e300000301000 */
[----:B------:R-:W2:Y:S08]  /*2780*/  F2F.F32.F64 R17, R16 ;  /* 0x0000001000117310 */ /* 0x000eb00000301000 */
[----:B------:R-:W3:Y:S01]  /*2790*/  F2F.F32.F64 R23, R22 ;  /* 0x0000001600177310 */ /* 0x000ee20000301000 */
[----:B0-----:R1:W-:Y:S04]  /*27a0*/  STG.E desc[UR24][R4.64+0x200], R25 ;  /* 0x0002001904007986 */ /* 0x0013e8000c101918 */
[----:B--2---:R1:W-:Y:S04]  /*27b0*/  STG.E desc[UR24][R10.64+0x200], R17 ;  /* 0x000200110a007986 */ /* 0x0043e8000c101918 */
[----:B---3--:R1:W-:Y:S01]  /*27c0*/  STG.E desc[UR24][R6.64+0x200], R23 ;  /* 0x0002001706007986 */ /* 0x0083e2000c101918 */
[----:B------:R-:W-:Y:S05]  /*27d0*/  BRA.U UP0, `(.L_x_25) ;  /* 0xfffffff9003c7547 */ /* 0x000fea000b83ffff */
.L_x_24:
[----:B------:R-:W2:Y:S02]  /*27e0*/  LDC R2, c[0x0][0x388] ;  /* 0x0000e200ff027b82 */ /* 0x000ea40000000800 */
[----:B--2---:R-:W-:-:S13]  /*27f0*/  LOP3.LUT P0, R8, R2, 0x3, RZ, 0xc0, !PT ;  /* 0x0000000302087812 */ /* 0x004fda000780c0ff */
[----:B------:R-:W-:Y:S05]  /*2800*/  @!P0 EXIT ;  /* 0x000000000000894d */ /* 0x000fea0003800000 */
[----:B------:R-:W2:Y:S01]  /*2810*/  LDCU.64 UR4, c[0x0][0x3a8] ;  /* 0x00007500ff0477ac */ /* 0x000ea20008000a00 */
[----:B-1----:R-:W-:Y:S02]  /*2820*/  SHF.L.U32 R4, R2, 0x7, RZ ;  /* 0x0000000702047819 */ /* 0x002fe400000006ff */
[----:B------:R-:W-:Y:S01]  /*2830*/  ISETP.NE.AND P1, PT, R8, 0x1, PT ;  /* 0x000000010800780c */ /* 0x000fe20003f25270 */
[----:B------:R-:W1:Y:S01]  /*2840*/  LDCU.64 UR6, c[0x0][0x3c0] ;  /* 0x00007800ff0677ac */ /* 0x000e620008000a00 */
[----:B0-----:R-:W-:Y:S01]  /*2850*/  SHF.R.S32.HI R0, RZ, 0x1f, R4 ;  /* 0x0000001fff007819 */ /* 0x001fe20000011404 */
[----:B------:R-:W-:Y:S01]  /*2860*/  IMAD.WIDE.U32 R4, R4, UR30, RZ ;  /* 0x0000001e04047c25 */ /* 0x000fe2000f8e00ff */
[----:B------:R-:W-:Y:S01]  /*2870*/  LOP3.LUT R2, R2, 0x1, RZ, 0xc0, !PT ;  /* 0x0000000102027812 */ /* 0x000fe200078ec0ff */
[----:B------:R-:W0:Y:S02]  /*2880*/  LDCU.128 UR8, c[0x0][0x3b0] ;  /* 0x00007600ff0877ac */ /* 0x000e240008000c00 */
[----:B------:R-:W-:Y:S01]  /*2890*/  IMAD R7, R0, UR30, RZ ;  /* 0x0000001e00077c24 */ /* 0x000fe2000f8e02ff */
[----:B------:R-:W-:Y:S01]  /*28a0*/  SHF.L.U32 R9, R4, 0x2, RZ ;  /* 0x0000000204097819 */ /* 0x000fe200000006ff */
[----:B------:R-:W3:Y:S01]  /*28b0*/  LDCU.64 UR12, c[0x0][0x390] ;  /* 0x00007200ff0c77ac */ /* 0x000ee20008000a00 */
[----:B------:R-:W4:Y:S01]  /*28c0*/  S2R R0, SR_TID.X ;  /* 0x0000000000007919 */ /* 0x000f220000002100 */
[----:B------:R-:W-:-:S02]  /*28d0*/  ISETP.NE.U32.AND P0, PT, R2, 0x1, PT ;  /* 0x000000010200780c */ /* 0x000fc40003f05070 */
[----:B------:R-:W-:Y:S02]  /*28e0*/  IADD3 R7, PT, PT, R5, R7, RZ ;  /* 0x0000000705077210 */ /* 0x000fe40007ffe0ff */
[C---:B--2---:R-:W-:Y:S02]  /*28f0*/  IADD3 R6, P2, PT, R9.reuse, UR4, RZ ;  /* 0x0000000409067c10 */ /* 0x044fe4000ff5e0ff */
[----:B------:R-:W-:Y:S02]  /*2900*/  SHF.L.U64.HI R5, R4, 0x2, R7 ;  /* 0x0000000204057819 */ /* 0x000fe40000010207 */
[----:B-1----:R-:W-:Y:S02]  /*2910*/  IADD3 R12, P4, PT, R9, UR6, RZ ;  /* 0x00000006090c7c10 */ /* 0x002fe4000ff9e0ff */
[----:B------:R-:W-:Y:S02]  /*2920*/  IADD3.X R7, PT, PT, R5, UR5, RZ, P2, !PT ;  /* 0x0000000505077c10 */ /* 0x000fe400097fe4ff */
[----:B0-----:R-:W-:-:S02]  /*2930*/  IADD3 R8, P2, PT, R9, UR8, RZ ;  /* 0x0000000809087c10 */ /* 0x001fc4000ff5e0ff */
[C---:B------:R-:W-:Y:S02]  /*2940*/  IADD3 R10, P3, PT, R9.reuse, UR10, RZ ;  /* 0x0000000a090a7c10 */ /* 0x040fe4000ff7e0ff */
[----:B---3--:R-:W-:Y:S02]  /*2950*/  IADD3 R4, P5, PT, R9, UR12, RZ ;  /* 0x0000000c09047c10 */ /* 0x008fe4000ffbe0ff */
[C---:B------:R-:W-:Y:S02]  /*2960*/  IADD3.X R9, PT, PT, R5.reuse, UR9, RZ, P2, !PT ;  /* 0x0000000905097c10 */ /* 0x040fe400097fe4ff */
[C---:B------:R-:W-:Y:S02]  /*2970*/  IADD3.X R11, PT, PT, R5.reuse, UR11, RZ, P3, !PT ;  /* 0x0000000b050b7c10 */ /* 0x040fe40009ffe4ff */
[C---:B------:R-:W-:Y:S02]  /*2980*/  IADD3.X R13, PT, PT, R5.reuse, UR7, RZ, P4, !PT ;  /* 0x00000007050d7c10 */ /* 0x040fe4000a7fe4ff */
[----:B------:R-:W-:Y:S01]  /*2990*/  IADD3.X R5, PT, PT, R5, UR13, RZ, P5, !PT ;  /* 0x0000000d05057c10 */ /* 0x000fe2000affe4ff */
[----:B------:R-:W-:Y:S06]  /*29a0*/  @!P1 BRA `(.L_x_26) ;  /* 0x0000000000e49947 */ /* 0x000fec0003800000 */
[----:B----4-:R-:W-:-:S05]  /*29b0*/  LEA R2, R3, R0, 0x7 ;  /* 0x0000000003027211 */ /* 0x010fca00078e38ff */
[----:B------:R-:W-:-:S04]  /*29c0*/  IMAD.WIDE R20, R2, 0x4, R6 ;  /* 0x0000000402147825 */ /* 0x000fc800078e0206 */
[C---:B------:R-:W-:Y:S01]  /*29d0*/  IMAD.WIDE R16, R2.reuse, 0x4, R8 ;  /* 0x0000000402107825 */ /* 0x040fe200078e0208 */
[----:B------:R-:W2:Y:S03]  /*29e0*/  LDG.E R15, desc[UR24][R20.64] ;  /* 0x00000018140f7981 */ /* 0x000ea6000c1e1900 */
[----:B------:R-:W-:Y:S01]  /*29f0*/  IMAD.WIDE R18, R2, 0x4, R12 ;  /* 0x0000000402127825 */ /* 0x000fe200078e020c */
[----:B------:R-:W3:Y:S04]  /*2a00*/  LDG.E R24, desc[UR24][R16.64] ;  /* 0x0000001810187981 */ /* 0x000ee8000c1e1900 */
[----:B------:R-:W4:Y:S01]  /*2a10*/  LDG.E R14, desc[UR24][R18.64] ;  /* 0x00000018120e7981 */ /* 0x000f22000c1e1900 */
[----:B------:R-:W-:Y:S01]  /*2a20*/  UMOV UR6, 0x9999999a ;  /* 0x9999999a00067882 */ /* 0x000fe20000000000 */
[----:B------:R-:W-:Y:S01]  /*2a30*/  UMOV UR7, 0x3fb99999 ;  /* 0x3fb9999900077882 */ /* 0x000fe20000000000 */
[----:B------:R-:W-:Y:S01]  /*2a40*/  UMOV UR4, 0x9999999a ;  /* 0x9999999a00047882 */ /* 0x000fe20000000000 */
[----:B------:R-:W-:Y:S01]  /*2a50*/  UMOV UR5, 0x3fb99999 ;  /* 0x3fb9999900057882 */ /* 0x000fe20000000000 */
[----:B--2---:R-:W-:Y:S01]  /*2a60*/  F2F.F64.F32 R22, R15 ;  /* 0x0000000f00167310 */ /* 0x004fe20000201800 */
[----:B---3--:R-:W-:-:S04]  /*2a70*/  FMUL R25, R15, R24 ;  /* 0x000000180f197220 */ /* 0x008fc80000400000 */
[----:B----4-:R-:W-:-:S03]  /*2a80*/  FMUL R25, R14, R25 ;  /* 0x000000190e197220 */ /* 0x010fc60000400000 */
[----:B------:R-:W0:Y:S08]  /*2a90*/  F2F.F64.F32 R14, R24 ;  /* 0x00000018000e7310 */ /* 0x000e300000201800 */
[----:B------:R0:W1:Y:S02]  /*2aa0*/  F2F.F64.F32 R26, R25 ;  /* 0x00000019001a7310 */ /* 0x0000640000201800 */
[----:B0-----:R-:W-:-:S02]  /*2ab0*/  DMUL R24, R14, UR6 ;  /* 0x000000060e187c28 */ /* 0x001fc40008000000 */
[----:B-1----:R-:W-:-:S06]  /*2ac0*/  DFMA R28, R26, -UR4, R22 ;  /* 0x800000041a1c7c2b */ /* 0x002fcc0008000016 */
[----:B------:R-:W-:-:S08]  /*2ad0*/  DADD R26, R26, -R24 ;  /* 0x000000001a1a7229 */ /* 0x000fd00000000818 */
[----:B------:R-:W-:Y:S01]  /*2ae0*/  DFMA R26, R26, UR6, R14 ;  /* 0x000000061a1a7c2b */ /* 0x000fe2000800000e */
[----:B------:R-:W-:-:S05]  /*2af0*/  IMAD.WIDE R14, R2, 0x4, R10 ;  /* 0x00000004020e7825 */ /* 0x000fca00078e020a */
[----:B------:R-:W2:Y:S01]  /*2b00*/  LDG.E R22, desc[UR24][R14.64] ;  /* 0x000000180e167981 */ /* 0x000ea2000c1e1900 */
[----:B------:R0:W-:Y:S08]  /*2b10*/  F2F.F32.F64 R29, R28 ;  /* 0x0000001c001d7310 */ /* 0x0001f00000301000 */
[----:B------:R-:W-:Y:S01]  /*2b20*/  F2F.F32.F64 R27, R26 ;  /* 0x0000001a001b7310 */ /* 0x000fe20000301000 */
[----:B0-----:R-:W-:-:S07]  /*2b30*/  HFMA2 R28, -RZ, RZ, 0, 2.384185791015625e-07 ;  /* 0x00000004ff1c7431 */ /* 0x001fce00000001ff */
[----:B--2---:R-:W0:Y:S02]  /*2b40*/  F2F.F64.F32 R22, R22 ;  /* 0x0000001600167310 */ /* 0x004e240000201800 */
[----:B0-----:R-:W-:Y:S01]  /*2b50*/  DFMA R22, R24, UR6, R22 ;  /* 0x0000000618167c2b */ /* 0x001fe20008000016 */
[----:B------:R-:W-:-:S05]  /*2b60*/  MOV R25, 0x4 ;  /* 0x0000000400197802 */ /* 0x000fca0000000f00 */
[----:B------:R0:W1:Y:S01]  /*2b70*/  F2F.F32.F64 R26, R22 ;  /* 0x00000016001a7310 */ /* 0x0000620000301000 */
[----:B------:R-:W-:-:S04]  /*2b80*/  IMAD.WIDE R24, R2, R25, UR28 ;  /* 0x0000001c02187e25 */ /* 0x000fc8000f8e0219 */
[----:B0-----:R-:W-:-:S05]  /*2b90*/  IMAD.WIDE R22, R2, 0x4, R4 ;  /* 0x0000000402167825 */ /* 0x001fca00078e0204 */
[----:B------:R0:W-:Y:S04]  /*2ba0*/  STG.E desc[UR24][R22.64], R29 ;  /* 0x0000001d16007986 */ /* 0x0001e8000c101918 */
[----:B------:R-:W-:Y:S01]  /*2bb0*/  STG.E desc[UR24][R24.64], R27 ;  /* 0x0000001b18007986 */ /* 0x000fe2000c101918 */
[----:B0-----:R-:W-:-:S05]  /*2bc0*/  IMAD.WIDE R28, R2, R28, UR26 ;  /* 0x0000001a021c7e25 */ /* 0x001fca000f8e021c */
[----:B-1----:R0:W-:Y:S04]  /*2bd0*/  STG.E desc[UR24][R28.64], R26 ;  /* 0x0000001a1c007986 */ /* 0x0021e8000c101918 */
[----:B------:R-:W2:Y:S04]  /*2be0*/  LDG.E R20, desc[UR24][R20.64+0x200] ;  /* 0x0002001814147981 */ /* 0x000ea8000c1e1900 */
[----:B------:R2:W3:Y:S04]  /*2bf0*/  LDG.E R2, desc[UR24][R14.64+0x200] ;  /* 0x000200180e027981 */ /* 0x0004e8000c1e1900 */
[----:B0-----:R-:W2:Y:S04]  /*2c00*/  LDG.E R26, desc[UR24][R16.64+0x200] ;  /* 0x00020018101a7981 */ /* 0x001ea8000c1e1900 */
[----:B------:R0:W4:Y:S01]  /*2c10*/  LDG.E R16, desc[UR24][R18.64+0x200] ;  /* 0x0002001812107981 */ /* 0x000122000c1e1900 */
[----:B------:R-:W-:Y:S01]  /*2c20*/  IADD3 R3, PT, PT, R3, 0x2, RZ ;  /* 0x0000000203037810 */ /* 0x000fe20007ffe0ff */
[----:B--2---:R-:W-:Y:S01]  /*2c30*/  FMUL R15, R20, R26 ;  /* 0x0000001a140f7220 */ /* 0x004fe20000400000 */
[----:B0-----:R-:W-:Y:S03]  /*2c40*/  F2F.F64.F32 R18, R20 ;  /* 0x0000001400127310 */ /* 0x001fe60000201800 */
[----:B----4-:R-:W-:-:S05]  /*2c50*/  FMUL R21, R16, R15 ;  /* 0x0000000f10157220 */ /* 0x010fca0000400000 */
[----:B------:R-:W0:Y:S08]  /*2c60*/  F2F.F64.F32 R14, R26 ;  /* 0x0000001a000e7310 */ /* 0x000e300000201800 */
[----:B------:R0:W1:Y:S02]  /*2c70*/  F2F.F64.F32 R16, R21 ;  /* 0x0000001500107310 */ /* 0x0000640000201800 */
[----:B0-----:R-:W-:-:S02]  /*2c80*/  DMUL R20, R14, UR6 ;  /* 0x000000060e147c28 */ /* 0x001fc40008000000 */
[----:B-1----:R-:W-:-:S06]  /*2c90*/  DFMA R18, R16, -UR4, R18 ;  /* 0x8000000410127c2b */ /* 0x002fcc0008000012 */
[----:B------:R-:W-:-:S08]  /*2ca0*/  DADD R16, R16, -R20 ;  /* 0x0000000010107229 */ /* 0x000fd00000000814 */
[----:B------:R-:W-:Y:S01]  /*2cb0*/  DFMA R16, R16, UR6, R14 ;  /* 0x0000000610107c2b */ /* 0x000fe2000800000e */
[----:B---3--:R-:W0:Y:S02]  /*2cc0*/  F2F.F64.F32 R14, R2 ;  /* 0x00000002000e7310 */ /* 0x008e240000201800 */
[----:B0-----:R-:W-:-:S06]  /*2cd0*/  DFMA R14, R20, UR6, R14 ;  /* 0x00000006140e7c2b */ /* 0x001fcc000800000e */
[----:B------:R-:W0:Y:S08]  /*2ce0*/  F2F.F32.F64 R27, R18 ;  /* 0x00000012001b7310 */ /* 0x000e300000301000 */
[----:B------:R-:W1:Y:S08]  /*2cf0*/  F2F.F32.F64 R17, R16 ;  /* 0x0000001000117310 */ /* 0x000e700000301000 */
[----:B------:R-:W2:Y:S01]  /*2d00*/  F2F.F32.F64 R15, R14 ;  /* 0x0000000e000f7310 */ /* 0x000ea20000301000 */
[----:B0-----:R0:W-:Y:S04]  /*2d10*/  STG.E desc[UR24][R22.64+0x200], R27 ;  /* 0x0002001b16007986 */ /* 0x0011e8000c101918 */
[----:B-1----:R0:W-:Y:S04]  /*2d20*/  STG.E desc[UR24][R24.64+0x200], R17 ;  /* 0x0002001118007986 */ /* 0x0021e8000c101918 */
[----:B--2---:R0:W-:Y:S02]  /*2d30*/  STG.E desc[UR24][R28.64+0x200], R15 ;  /* 0x0002000f1c007986 */ /* 0x0041e4000c101918 */
.L_x_26:
[----:B------:R-:W-:Y:S05]  /*2d40*/  @P0 EXIT ;  /* 0x000000000000094d */ /* 0x000fea0003800000 */
[----:B----4-:R-:W-:-:S05]  /*2d50*/  LEA R3, R3, R0, 0x7 ;  /* 0x0000000003037211 */ /* 0x010fca00078e38ff */
[----:B0-----:R-:W-:-:S04]  /*2d60*/  IMAD.WIDE R14, R3, 0x4, R6 ;  /* 0x00000004030e7825 */ /* 0x001fc800078e0206 */
        /* <DEDUP_REMOVED lines=25> */
[----:B------:R-:W-:-:S07]  /*2f00*/  MOV R6, 0x4 ;  /* 0x0000000400067802 */ /* 0x000fce0000000f00 */
        /* <DEDUP_REMOVED lines=8> */
.L_x_27:
[----:B------:R-:W-:-:S00]  /*2f90*/  BRA `(.L_x_27) ;  /* 0xfffffffc00fc7947 */ /* 0x000fc0000383ffff */
[----:B------:R-:W-:-:S00]  /*2fa0*/  NOP ;  /* 0x0000000000007918 */ /* 0x000fc00000000000 */
        /* <DEDUP_REMOVED lines=13> */
.L_x_61:


//--------------------- .text._ZN3cub18CUB_300001_SM_10006detail9transform16transform_kernelINS2_10policy_hubILb1EN4cuda3std3__45tupleIJN6thrust24THRUST_300001_SM_1000_NS12zip_iteratorINS8_IJNSA_6detail15normal_iteratorINSA_10device_ptrIfEEEESG_SG_SG_EEEEEEEEE10policy1000Ei18arbitrary_functor1NSB_INS8_IJSG_SG_SG_EEEEEJSI_EEEvT0_iT1_T2_DpNS2_10kernel_argIT3_EE --------------------------
	.section	.text._ZN3cub18CUB_300001_SM_10006detail9transform16transform_kernelINS2_10policy_hubILb1EN4cuda3std3__45tupleIJN6thrust24THRUST_300001_SM_1000_NS12zip_iteratorINS8_IJNSA_6detail15normal_iteratorINSA_10device_ptrIfEEEESG_SG_SG_EEEEEEEEE10policy1000Ei18arbitrary_functor1NSB_INS8_IJSG_SG_SG_EEEEEJSI_EEEvT0_iT1_T2_DpNS2_10kernel_argIT3_EE,"ax",@progbits
	.align	128
        .global         _ZN3cub18CUB_300001_SM_10006detail9transform16transform_kernelINS2_10policy_hubILb1EN4cuda3std3__45tupleIJN6thrust24THRUST_300001_SM_1000_NS12zip_iteratorINS8_IJNSA_6detail15normal_iteratorINSA_10device_ptrIfEEEESG_SG_SG_EEEEEEEEE10policy1000Ei18arbitrary_functor1NSB_INS8_IJSG_SG_SG_EEEEEJSI_EEEvT0_iT1_T2_DpNS2_10kernel_argIT3_EE
        .type           _ZN3cub18CUB_300001_SM_10006detail9transform16transform_kernelINS2_10policy_hubILb1EN4cuda3std3__45tupleIJN6thrust24THRUST_300001_SM_1000_NS12zip_iteratorINS8_IJNSA_6detail15normal_iteratorINSA_10device_ptrIfEEEESG_SG_SG_EEEEEEEEE10policy1000Ei18arbitrary_functor1NSB_INS8_IJSG_SG_SG_EEEEEJSI_EEEvT0_iT1_T2_DpNS2_10kernel_argIT3_EE,@function
        .size           _ZN3cub18CUB_300001_SM_10006detail9transform16transform_kernelINS2_10policy_hubILb1EN4cuda3std3__45tupleIJN6thrust24THRUST_300001_SM_1000_NS12zip_iteratorINS8_IJNSA_6detail15normal_iteratorINSA_10device_ptrIfEEEESG_SG_SG_EEEEEEEEE10policy1000Ei18arbitrary_functor1NSB_INS8_IJSG_SG_SG_EEEEEJSI_EEEvT0_iT1_T2_DpNS2_10kernel_argIT3_EE,(.L_x_62 - _ZN3cub18CUB_300001_SM_10006detail9transform16transform_kernelINS2_10policy_hubILb1EN4cuda3std3__45tupleIJN6thrust24THRUST_300001_SM_1000_NS12zip_iteratorINS8_IJNSA_6detail15normal_iteratorINSA_10device_ptrIfEEEESG_SG_SG_EEEEEEEEE10policy1000Ei18arbitrary_functor1NSB_INS8_IJSG_SG_SG_EEEEEJSI_EEEvT0_iT1_T2_DpNS2_10kernel_argIT3_EE)
        .other          _ZN3cub18CUB_300001_SM_10006detail9transform16transform_kernelINS2_10policy_hubILb1EN4cuda3std3__45tupleIJN6thrust24THRUST_300001_SM_1000_NS12zip_iteratorINS8_IJNSA_6detail15normal_iteratorINSA_10device_ptrIfEEEESG_SG_SG_EEEEEEEEE10policy1000Ei18arbitrary_functor1NSB_INS8_IJSG_SG_SG_EEEEEJSI_EEEvT0_iT1_T2_DpNS2_10kernel_argIT3_EE,@"STO_CUDA_ENTRY STV_DEFAULT"
_ZN3cub18CUB_300001_SM_10006detail9transform16transform_kernelINS2_10policy_hubILb1EN4cuda3std3__45tupleIJN6thrust24THRUST_300001_SM_1000_NS12zip_iteratorINS8_IJNSA_6detail15normal_iteratorINSA_10device_ptrIfEEEESG_SG_SG_EEEEEEEEE10policy1000Ei18arbitrary_functor1NSB_INS8_IJSG_SG_SG_EEEEEJSI_EEEvT0_iT1_T2_DpNS2_10kernel_argIT3_EE:
.text._ZN3cub18CUB_300001_SM_10006detail9transform16transform_kernelINS2_10policy_hubILb1EN4cuda3std3__45tupleIJN6thrust24THRUST_300001_SM_1000_NS12zip_iteratorINS8_IJNSA_6detail15normal_iteratorINSA_10device_ptrIfEEEESG_SG_SG_EEEEEEEEE10policy1000Ei18arbitrary_functor1NSB_INS8_IJSG_SG_SG_EEEEEJSI_EEEvT0_iT1_T2_DpNS2_10kernel_argIT3_EE:
[----:B------:R-:W-:Y:S08]  /*0000*/  LDC R1, c[0x0][0x37c] ;  /* 0x0000df00ff017b82 */ /* 0x000ff00000000800 */
[----:B------:R-:W0:Y:S01]  /*0010*/  S2UR UR20, SR_CTAID.X ;  /* 0x00000000001479c3 */ /* 0x000e220000002500 */
[----:B------:R-:W1:Y:S01]  /*0020*/  LDCU.64 UR16, c[0x0][0x380] ;  /* 0x00007000ff1077ac */ /* 0x000e620008000a00 */
[----:B------:R-:W2:Y:S01]  /*0030*/  LDCU.64 UR22, c[0x0][0x358] ;  /* 0x00006b00ff1677ac */ /* 0x000ea20008000a00 */
[----:B-1----:R-:W-:-:S04]  /*0040*/  USHF.L.U32 UR6, UR17, 0x7, URZ ;  /* 0x0000000711067899 */ /* 0x002fc800080006ff */
[----:B0-----:R-:W-:-:S04]  /*0050*/  UIMAD UR5, UR6, UR20, URZ ;  /* 0x00000014060572a4 */ /* 0x001fc8000f8e02ff */
[----:B------:R-:W-:-:S04]  /*0060*/  UIADD3 UR4, UPT, UPT, -UR5, UR16, URZ ;  /* 0x0000001005047290 */ /* 0x000fc8000fffe1ff */
[----:B------:R-:W-:-:S04]  /*0070*/  UISETP.LT.AND UP0, UPT, UR6, UR4, UPT ;  /* 0x000000040600728c */ /* 0x000fc8000bf01270 */
[----:B------:R-:W-:Y:S02]  /*0080*/  USEL UR7, UR6, UR4, UP0 ;  /* 0x0000000406077287 */ /* 0x000fe40008000000 */
[----:B------:R-:W-:-:S09]  /*0090*/  UISETP.GT.AND UP0, UPT, UR6, UR4, UPT ;  /* 0x000000040600728c */ /* 0x000fd2000bf04270 */
[----:B--2---:R-:W-:Y:S05]  /*00a0*/  BRA.U UP0, `(.L_x_28) ;  /* 0x0000001100407547 */ /* 0x004fea000b800000 */
[----:B------:R-:W-:-:S06]  /*00b0*/  UISETP.GE.AND UP0, UPT, UR17, 0x1, UPT ;  /* 0x000000011100788c */ /* 0x000fcc000bf06270 */
[----:B------:R-:W-:-:S13]  /*00c0*/  PLOP3.LUT P0, PT, PT, PT, UP0, 0x80, 0x8 ;  /* 0x000000000008781c */ /* 0x000fda0003f0f008 */
[----:B------:R-:W-:Y:S05]  /*00d0*/  @!P0 EXIT ;  /* 0x000000000000894d */ /* 0x000fea0003800000 */
[----:B------:R-:W0:Y:S01]  /*00e0*/  S2R R0, SR_TID.X ;  /* 0x0000000000007919 */ /* 0x000e220000002100 */
[----:B------:R-:W-:Y:S01]  /*00f0*/  UISETP.GE.U32.AND UP0, UPT, UR17, 0x4, UPT ;  /* 0x000000041100788c */ /* 0x000fe2000bf06070 */
[----:B------:R-:W-:-:S08]  /*0100*/  UMOV UR4, URZ ;  /* 0x000000ff00047c82 */ /* 0x000fd00008000000 */
[----:B------:R-:W-:Y:S05]  /*0110*/  BRA.U !UP0, `(.L_x_29) ;  /* 0x0000000908287547 */ /* 0x000fea000b800000 */
[----:B------:R-:W1:Y:S01]  /*0120*/  LDCU.128 UR8, c[0x0][0x3b0] ;  /* 0x00007600ff0877ac */ /* 0x000e620008000c00 */
[----:B------:R-:W2:Y:S01]  /*0130*/  LDCU.128 UR28, c[0x0][0x390] ;  /* 0x00007200ff1c77ac */ /* 0x000ea20008000c00 */
[----:B------:R-:W3:Y:S01]  /*0140*/  LDCU.64 UR18, c[0x0][0x3c0] ;  /* 0x00007800ff1277ac */ /* 0x000ee20008000a00 */
[----:B------:R-:W4:Y:S01]  /*0150*/  LDCU.64 UR24, c[0x0][0x3a8] ;  /* 0x00007500ff1877ac */ /* 0x000f220008000a00 */
[----:B------:R-:W-:Y:S01]  /*0160*/  UMOV UR6, 0x400 ;  /* 0x0000040000067882 */ /* 0x000fe20000000000 */
[----:B------:R-:W-:Y:S01]  /*0170*/  UMOV UR7, 0x0 ;  /* 0x0000000000077882 */ /* 0x000fe20000000000 */
[----:B------:R-:W-:Y:S02]  /*0180*/  ULOP3.LUT UR4, UR17, 0x7ffffffc, URZ, 0xc0, !UPT ;  /* 0x7ffffffc11047892 */ /* 0x000fe4000f8ec0ff */
[----:B------:R-:W-:Y:S02]  /*0190*/  UIMAD.WIDE UR6, UR5, 0x4, UR6 ;  /* 0x00000004050678a5 */ /* 0x000fe4000f8e0206 */
[----:B------:R-:W-:-:S02]  /*01a0*/  UIMAD UR5, UR20, UR17, URZ ;  /* 0x00000011140572a4 */ /* 0x000fc4000f8e02ff */
[----:B-1----:R-:W-:Y:S02]  /*01b0*/  UIADD3 UR14, UP0, UPT, UR6, UR8, URZ ;  /* 0x00000008060e7290 */ /* 0x002fe4000ff1e0ff */
[----:B------:R-:W-:Y:S02]  /*01c0*/  UIADD3 UR12, UP1, UPT, UR6, UR10, URZ ;  /* 0x0000000a060c7290 */ /* 0x000fe4000ff3e0ff */
[----:B------:R-:W-:Y:S02]  /*01d0*/  UIADD3.X UR15, UPT, UPT, UR7, UR9, URZ, UP0, !UPT ;  /* 0x00000009070f7290 */ /* 0x000fe400087fe4ff */
[----:B--2---:R-:W-:Y:S02]  /*01e0*/  UIADD3 UR10, UP2, UPT, UR6, UR28, URZ ;  /* 0x0000001c060a7290 */ /* 0x004fe4000ff5e0ff */
[----:B------:R-:W-:Y:S02]  /*01f0*/  UIADD3 UR8, UP3, UPT, UR6, UR30, URZ ;  /* 0x0000001e06087290 */ /* 0x000fe4000ff7e0ff */
[----:B------:R-:W-:-:S02]  /*0200*/  UIADD3.X UR13, UPT, UPT, UR7, UR11, URZ, UP1, !UPT ;  /* 0x0000000b070d7290 */ /* 0x000fc40008ffe4ff */
[----:B---3--:R-:W-:Y:S02]  /*0210*/  UIADD3 UR16, UP0, UPT, UR6, UR18, URZ ;  /* 0x0000001206107290 */ /* 0x008fe4000ff1e0ff */
[----:B----4-:R-:W-:Y:S02]  /*0220*/  UIADD3 UR6, UP1, UPT, UR6, UR24, URZ ;  /* 0x0000001806067290 */ /* 0x010fe4000ff3e0ff */
[----:B------:R-:W-:Y:S02]  /*0230*/  UIADD3.X UR11, UPT, UPT, UR7, UR29, URZ, UP2, !UPT ;  /* 0x0000001d070b7290 */ /* 0x000fe400097fe4ff */
[----:B------:R-:W-:Y:S02]  /*0240*/  UIADD3.X UR9, UPT, UPT, UR7, UR31, URZ, UP3, !UPT ;  /* 0x0000001f07097290 */ /* 0x000fe40009ffe4ff */
[----:B------:R-:W-:Y:S01]  /*0250*/  UIADD3.X UR17, UPT, UPT, UR7, UR19, URZ, UP0, !UPT ;  /* 0x0000001307117290 */ /* 0x000fe200087fe4ff */
[----:B------:R-:W1:Y:S01]  /*0260*/  LDCU.64 UR30, c[0x0][0x3a0] ;  /* 0x00007400ff1e77ac */ /* 0x000e620008000a00 */
[----:B------:R-:W-:-:S02]  /*0270*/  UIADD3.X UR7, UPT, UPT, UR7, UR25, URZ, UP1, !UPT ;  /* 0x0000001907077290 */ /* 0x000fc40008ffe4ff */
[----:B------:R-:W-:Y:S02]  /*0280*/  USHF.L.U32 UR5, UR5, 0x7, URZ ;  /* 0x0000000705057899 */ /* 0x000fe400080006ff */
[----:B------:R-:W-:-:S12]  /*0290*/  UIADD3 UR18, UPT, UPT, -UR4, URZ, URZ ;  /* 0x000000ff04127290 */ /* 0x000fd8000fffe1ff */
.L_x_30:
[----:B------:R-:W-:Y:S02]  /*02a0*/  MOV R4, UR14 ;  /* 0x0000000e00047c02 */ /* 0x000fe40008000f00 */
[----:B------:R-:W-:Y:S02]  /*02b0*/  MOV R5, UR15 ;  /* 0x0000000f00057c02 */ /* 0x000fe40008000f00 */
[----:B------:R-:W-:Y:S02]  /*02c0*/  MOV R2, UR6 ;  /* 0x0000000600027c02 */ /* 0x000fe40008000f00 */
[----:B--2---:R-:W-:Y:S01]  /*02d0*/  MOV R3, UR7 ;  /* 0x0000000700037c02 */ /* 0x004fe20008000f00 */
        /* <DEDUP_REMOVED lines=16> */
[----:B-1----:R-:W-:Y:S01]  /*03e0*/  UIMAD.WIDE UR24, UR5, 0x4, UR30 ;  /* 0x00000004051878a5 */ /* 0x002fe2000f8e021e */
        /* <DEDUP_REMOVED lines=11> */
[----:B------:R0:W-:Y:S01]  /*04a0*/  F2F.F32.F64 R23, R20 ;  /* 0x0000001400177310 */ /* 0x0001e20000301000 */
[----:B------:R-:W-:Y:S02]  /*04b0*/  MOV R10, UR10 ;  /* 0x0000000a000a7c02 */ /* 0x000fe40008000f00 */
[----:B------:R-:W-:-:S05]  /*04c0*/  MOV R11, UR11 ;  /* 0x0000000b000b7c02 */ /* 0x000fca0008000f00 */
[----:B------:R-:W1:Y:S01]  /*04d0*/  F2F.F32.F64 R19, R14 ;  /* 0x0000000e00137310 */ /* 0x000e620000301000 */
[----:B------:R-:W-:Y:S02]  /*04e0*/  MOV R12, UR8 ;  /* 0x00000008000c7c02 */ /* 0x000fe40008000f00 */
[----:B------:R-:W-:-:S05]  /*04f0*/  MOV R13, UR9 ;  /* 0x00000009000d7c02 */ /* 0x000fca0008000f00 */
[----:B------:R-:W2:Y:S01]  /*0500*/  F2F.F32.F64 R27, R16 ;  /* 0x00000010001b7310 */ /* 0x000ea20000301000 */
[----:B0-----:R-:W-:Y:S02]  /*0510*/  MOV R20, UR24 ;  /* 0x0000001800147c02 */ /* 0x001fe40008000f00 */
[----:B------:R-:W-:Y:S01]  /*0520*/  MOV R21, UR25 ;  /* 0x0000001900157c02 */ /* 0x000fe20008000f00 */
[----:B------:R-:W-:-:S04]  /*0530*/  IMAD.WIDE R10, R0, 0x4, R10 ;  /* 0x00000004000a7825 */ /* 0x000fc800078e020a */
[C---:B------:R-:W-:Y:S01]  /*0540*/  IMAD.WIDE R12, R0.reuse, 0x4, R12 ;  /* 0x00000004000c7825 */ /* 0x040fe200078e020c */
[----:B-1----:R0:W-:Y:S03]  /*0550*/  STG.E desc[UR22][R10.64+-0x400], R19 ;  /* 0xfffc00130a007986 */ /* 0x0021e6000c101916 */
[----:B------:R-:W-:Y:S01]  /*0560*/  IMAD.WIDE R14, R0, 0x4, R20 ;  /* 0x00000004000e7825 */ /* 0x000fe200078e0214 */
[----:B--2---:R-:W-:Y:S04]  /*0570*/  STG.E desc[UR22][R12.64+-0x400], R27 ;  /* 0xfffc001b0c007986 */ /* 0x004fe8000c101916 */
[----:B------:R1:W-:Y:S04]  /*0580*/  STG.E desc[UR22][R14.64], R23 ;  /* 0x000000170e007986 */ /* 0x0003e8000c101916 */
[----:B------:R-:W2:Y:S04]  /*0590*/  LDG.E R26, desc[UR22][R2.64+-0x200] ;  /* 0xfffe0016021a7981 */ /* 0x000ea8000c1e1900 */
[----:B------:R-:W2:Y:S04]  /*05a0*/  LDG.E R17, desc[UR22][R4.64+-0x200] ;  /* 0xfffe001604117981 */ /* 0x000ea8000c1e1900 */
[----:B------:R-:W3:Y:S04]  /*05b0*/  LDG.E R18, desc[UR22][R6.64+-0x200] ;  /* 0xfffe001606127981 */ /* 0x000ee8000c1e1900 */
[----:B------:R-:W1:Y:S01]  /*05c0*/  LDG.E R22, desc[UR22][R8.64+-0x200] ;  /* 0xfffe001608167981 */ /* 0x000e62000c1e1900 */
[----:B--2---:R-:W-:-:S02]  /*05d0*/  FMUL R21, R26, R17 ;  /* 0x000000111a157220 */ /* 0x004fc40000400000 */
[----:B------:R-:W2:Y:S02]  /*05e0*/  F2F.F64.F32 R16, R17 ;  /* 0x0000001100107310 */ /* 0x000ea40000201800 */
[----:B---3--:R-:W-:-:S06]  /*05f0*/  FMUL R28, R18, R21 ;  /* 0x00000015121c7220 */ /* 0x008fcc0000400000 */
[----:B------:R-:W-:Y:S08]  /*0600*/  F2F.F64.F32 R24, R26 ;  /* 0x0000001a00187310 */ /* 0x000ff00000201800 */
        /* <DEDUP_REMOVED lines=12> */
[----:B--2---:R-:W-:Y:S04]  /*06d0*/  STG.E desc[UR22][R14.64+0x200], R29 ;  /* 0x0002001d0e007986 */ /* 0x004fe8000c101916 */
[----:B------:R-:W2:Y:S04]  /*06e0*/  LDG.E R16, desc[UR22][R2.64] ;  /* 0x0000001602107981 */ /* 0x000ea8000c1e1900 */
[----:B------:R-:W3:Y:S04]  /*06f0*/  LDG.E R17, desc[UR22][R4.64] ;  /* 0x0000001604117981 */ /* 0x000ee8000c1e1900 */
[----:B------:R-:W4:Y:S04]  /*0700*/  LDG.E R28, desc[UR22][R6.64] ;  /* 0x00000016061c7981 */ /* 0x000f28000c1e1900 */
[----:B------:R-:W5:Y:S01]  /*0710*/  LDG.E R26, desc[UR22][R8.64] ;  /* 0x00000016081a7981 */ /* 0x000f62000c1e1900 */
[----:B--2---:R-:W-:Y:S01]  /*0720*/  F2F.F64.F32 R22, R16 ;  /* 0x0000001000167310 */ /* 0x004fe20000201800 */
[----:B---3--:R-:W-:-:S07]  /*0730*/  FMUL R19, R16, R17 ;  /* 0x0000001110137220 */ /* 0x008fce0000400000 */
[----:B------:R-:W2:Y:S01]  /*0740*/  F2F.F64.F32 R16, R17 ;  /* 0x0000001100107310 */ /* 0x000ea20000201800 */
[----:B----4-:R-:W-:-:S07]  /*0750*/  FMUL R28, R28, R19 ;  /* 0x000000131c1c7220 */ /* 0x010fce0000400000 */
[----:B------:R-:W0:Y:S01]  /*0760*/  F2F.F64.F32 R18, R28 ;  /* 0x0000001c00127310 */ /* 0x000e220000201800 */
[----:B--2---:R-:W-:Y:S02]  /*0770*/  DMUL R20, R16, UR28 ;  /* 0x0000001c10147c28 */ /* 0x004fe40008000000 */
[----:B0-----:R-:W-:-:S05]  /*0780*/  DFMA R24, R18, -UR26, R22 ;  /* 0x8000001a12187c2b */ /* 0x001fca0008000016 */
[----:B-----5:R-:W0:Y:S01]  /*0790*/  F2F.F64.F32 R22, R26 ;  /* 0x0000001a00167310 */ /* 0x020e220000201800 */
[----:B------:R-:W-:-:S08]  /*07a0*/  DADD R18, R18, -R20 ;  /* 0x0000000012127229 */ /* 0x000fd00000000814 */
[----:B------:R-:W-:Y:S01]  /*07b0*/  DFMA R18, R18, UR28, R16 ;  /* 0x0000001c12127c2b */ /* 0x000fe20008000010 */
[----:B------:R-:W2:Y:S01]  /*07c0*/  F2F.F32.F64 R25, R24 ;  /* 0x0000001800197310 */ /* 0x000ea20000301000 */
[----:B0-----:R-:W-:-:S08]  /*07d0*/  DFMA R22, R20, UR28, R22 ;  /* 0x0000001c14167c2b */ /* 0x001fd00008000016 */
[----:B------:R-:W0:Y:S08]  /*07e0*/  F2F.F32.F64 R19, R18 ;  /* 0x0000001200137310 */ /* 0x000e300000301000 */
[----:B-1----:R-:W1:Y:S01]  /*07f0*/  F2F.F32.F64 R27, R22 ;  /* 0x00000016001b7310 */ /* 0x002e620000301000 */
[----:B--2---:R-:W-:Y:S04]  /*0800*/  STG.E desc[UR22][R10.64], R25 ;  /* 0x000000190a007986 */ /* 0x004fe8000c101916 */
[----:B0-----:R0:W-:Y:S04]  /*0810*/  STG.E desc[UR22][R12.64], R19 ;  /* 0x000000130c007986 */ /* 0x0011e8000c101916 */
[----:B-1----:R2:W-:Y:S04]  /*0820*/  STG.E desc[UR22][R14.64+0x400], R27 ;  /* 0x0004001b0e007986 */ /* 0x0025e8000c101916 */
[----:B------:R-:W3:Y:S04]  /*0830*/  LDG.E R28, desc[UR22][R2.64+0x200] ;  /* 0x00020016021c7981 */ /* 0x000ee8000c1e1900 */
[----:B------:R-:W3:Y:S04]  /*0840*/  LDG.E R5, desc[UR22][R4.64+0x200] ;  /* 0x0002001604057981 */ /* 0x000ee8000c1e1900 */
[----:B------:R-:W4:Y:S04]  /*0850*/  LDG.E R6, desc[UR22][R6.64+0x200] ;  /* 0x0002001606067981 */ /* 0x000f28000c1e1900 */
[----:B------:R-:W5:Y:S01]  /*0860*/  LDG.E R8, desc[UR22][R8.64+0x200] ;  /* 0x0002001608087981 */ /* 0x000f62000c1e1900 */
[----:B------:R-:W-:-:S04]  /*0870*/  UIADD3 UR18, UPT, UPT, UR18, 0x4, URZ ;  /* 0x0000000412127890 */ /* 0x000fc8000fffe0ff */
[----:B------:R-:W-:Y:S01]  /*0880*/  UISETP.NE.AND UP0, UPT, UR18, URZ, UPT ;  /* 0x000000ff1200728c */ /* 0x000fe2000bf05270 */
[----:B------:R-:W-:Y:S01]  /*0890*/  IADD3 R0, PT, PT, R0, 0x200, RZ ;  /* 0x0000020000007810 */ /* 0x000fe20007ffe0ff */
[----:B---3--:R-:W-:Y:S01]  /*08a0*/  FMUL R21, R28, R5 ;  /* 0x000000051c157220 */ /* 0x008fe20000400000 */
[----:B------:R-:W0:Y:S03]  /*08b0*/  F2F.F64.F32 R16, R5 ;  /* 0x0000000500107310 */ /* 0x000e260000201800 */
[----:B----4-:R-:W-:-:S05]  /*08c0*/  FMUL R26, R6, R21 ;  /* 0x00000015061a7220 */ /* 0x010fca0000400000 */
[----:B------:R-:W1:Y:S01]  /*08d0*/  F2F.F64.F32 R22, R26 ;  /* 0x0000001a00167310 */ /* 0x000e620000201800 */
[----:B0-----:R-:W-:-:S07]  /*08e0*/  DMUL R18, R16, UR28 ;  /* 0x0000001c10127c28 */ /* 0x001fce0008000000 */
[----:B------:R-:W0:Y:S08]  /*08f0*/  F2F.F64.F32 R20, R28 ;  /* 0x0000001c00147310 */ /* 0x000e300000201800 */
[----:B-----5:R-:W3:Y:S01]  /*0900*/  F2F.F64.F32 R24, R8 ;  /* 0x0000000800187310 */ /* 0x020ee20000201800 */
[C---:B-1----:R-:W-:Y:S02]  /*0910*/  DADD R2, R22.reuse, -R18 ;  /* 0x0000000016027229 */ /* 0x042fe40000000812 */
[----:B0-----:R-:W-:-:S06]  /*0920*/  DFMA R20, R22, -UR26, R20 ;  /* 0x8000001a16147c2b */ /* 0x001fcc0008000014 */
[----:B------:R-:W-:Y:S02]  /*0930*/  DFMA R2, R2, UR28, R16 ;  /* 0x0000001c02027c2b */ /* 0x000fe40008000010 */
[----:B---3--:R-:W-:Y:S02]  /*0940*/  DFMA R24, R18, UR28, R24 ;  /* 0x0000001c12187c2b */ /* 0x008fe40008000018 */
[----:B------:R-:W0:Y:S08]  /*0950*/  F2F.F32.F64 R21, R20 ;  /* 0x0000001400157310 */ /* 0x000e300000301000 */
[----:B------:R-:W1:Y:S08]  /*0960*/  F2F.F32.F64 R3, R2 ;  /* 0x0000000200037310 */ /* 0x000e700000301000 */
[----:B------:R-:W3:Y:S01]  /*0970*/  F2F.F32.F64 R25, R24 ;  /* 0x0000001800197310 */ /* 0x000ee20000301000 */
[----:B0-----:R2:W-:Y:S04]  /*0980*/  STG.E desc[UR22][R10.64+0x200], R21 ;  /* 0x000200150a007986 */ /* 0x0015e8000c101916 */
[----:B-1----:R2:W-:Y:S04]  /*0990*/  STG.E desc[UR22][R12.64+0x200], R3 ;  /* 0x000200030c007986 */ /* 0x0025e8000c101916 */
[----:B---3--:R2:W-:Y:S01]  /*09a0*/  STG.E desc[UR22][R14.64+0x600], R25 ;  /* 0x000600190e007986 */ /* 0x0085e2000c101916 */
[----:B------:R-:W-:Y:S05]  /*09b0*/  BRA.U UP0, `(.L_x_30) ;  /* 0xfffffff900387547 */ /* 0x000fea000b83ffff */
.L_x_29:
[----:B------:R-:W2:Y:S02]  /*09c0*/  LDC R2, c[0x0][0x384] ;  /* 0x0000e100ff027b82 */ /* 0x000ea40000000800 */
[----:B--2---:R-:W-:-:S13]  /*09d0*/  LOP3.LUT P0, R3, R2, 0x3, RZ, 0xc0, !PT ;  /* 0x0000000302037812 */ /* 0x004fda000780c0ff */
[----:B------:R-:W-:Y:S05]  /*09e0*/  @!P0 EXIT ;  /* 0x000000000000894d */ /* 0x000fea0003800000 */
[----:B------:R-:W1:Y:S01]  /*09f0*/  LDCU UR5, c[0x0][0x384] ;  /* 0x00007080ff0577ac */ /* 0x000e620008000800 */
[----:B0-----:R-:W0:Y:S01]  /*0a00*/  S2R R0, SR_TID.X ;  /* 0x0000000000007919 */ /* 0x001e220000002100 */
[----:B------:R-:W-:Y:S01]  /*0a10*/  ISETP.NE.AND P0, PT, R3, 0x1, PT ;  /* 0x000000010300780c */ /* 0x000fe20003f05270 */
[----:B------:R-:W2:Y:S01]  /*0a20*/  LDCU.128 UR8, c[0x0][0x3a0] ;  /* 0x00007400ff0877ac */ /* 0x000ea20008000c00 */
[----:B------:R-:W-:Y:S01]  /*0a30*/  LOP3.LUT R2, R2, 0x1, RZ, 0xc0, !PT ;  /* 0x0000000102027812 */ /* 0x000fe200078ec0ff */
[----:B------:R-:W3:Y:S03]  /*0a40*/  LDCU.128 UR12, c[0x0][0x3b0] ;  /* 0x00007600ff0c77ac */ /* 0x000ee60008000c00 */
[----:B------:R-:W-:Y:S01]  /*0a50*/  ISETP.NE.U32.AND P1, PT, R2, 0x1, PT ;  /* 0x000000010200780c */ /* 0x000fe20003f25070 */
[----:B------:R-:W4:Y:S01]  /*0a60*/  LDCU.128 UR16, c[0x0][0x390] ;  /* 0x00007200ff1077ac */ /* 0x000f220008000c00 */
[----:B------:R-:W5:Y:S01]  /*0a70*/  LDCU.64 UR6, c[0x0][0x3c0] ;  /* 0x00007800ff0677ac */ /* 0x000f620008000a00 */
[----:B-1----:R-:W-:-:S04]  /*0a80*/  USHF.L.U32 UR5, UR5, 0x7, URZ ;  /* 0x0000000705057899 */ /* 0x002fc800080006ff */
[----:B------:R-:W-:-:S04]  /*0a90*/  UIMAD UR5, UR5, UR20, URZ ;  /* 0x00000014050572a4 */ /* 0x000fc8000f8e02ff */
[----:B---3--:R-:W-:Y:S02]  /*0aa0*/  UIMAD.WIDE UR12, UR5, 0x4, UR12 ;  /* 0x00000004050c78a5 */ /* 0x008fe4000f8e020c */
[----:B------:R-:W-:Y:S02]  /*0ab0*/  UIMAD.WIDE UR14, UR5, 0x4, UR14 ;  /* 0x00000004050e78a5 */ /* 0x000fe4000f8e020e */
[----:B----4-:R-:W-:Y:S02]  /*0ac0*/  UIMAD.WIDE UR16, UR5, 0x4, UR16 ;  /* 0x00000004051078a5 */ /* 0x010fe4000f8e0210 */
[----:B------:R-:W-:Y:S02]  /*0ad0*/  UIMAD.WIDE UR18, UR5, 0x4, UR18 ;  /* 0x00000004051278a5 */ /* 0x000fe4000f8e0212 */
[----:B--2---:R-:W-:Y:S02]  /*0ae0*/  UIMAD.WIDE UR10, UR5, 0x4, UR10 ;  /* 0x00000004050a78a5 */ /* 0x004fe4000f8e020a */
[----:B------:R-:W-:-:S02]  /*0af0*/  UIMAD.WIDE UR8, UR5, 0x4, UR8 ;  /* 0x00000004050878a5 */ /* 0x000fc4000f8e0208 */
[----:B-----5:R-:W-:Y:S01]  /*0b00*/  UIMAD.WIDE UR6, UR5, 0x4, UR6 ;  /* 0x00000004050678a5 */ /* 0x020fe2000f8e0206 */
[----:B0-----:R-:W-:Y:S11]  /*0b10*/  @!P0 BRA `(.L_x_31) ;  /* 0x0000000000fc8947 */ /* 0x001ff60003800000 */
[----:B------:R-:W-:Y:S02]  /*0b20*/  MOV R3, UR4 ;  /* 0x0000000400037c02 */ /* 0x000fe40008000f00 */
[----:B------:R-:W-:Y:S02]  /*0b30*/  MOV R9, 0x4 ;  /* 0x0000000400097802 */ /* 0x000fe40000000f00 */
[----:B------:R-:W-:Y:S01]  /*0b40*/  LEA R10, R3, R0, 0x7 ;  /* 0x00000000030a7211 */ /* 0x000fe200078e38ff */
[----:B------:R-:W-:Y:S01]  /*0b50*/  HFMA2 R3, -RZ, RZ, 0, 2.384185791015625e-07 ;  /* 0x00000004ff037431 */ /* 0x000fe200000001ff */
[----:B------:R-:W-:-:S03]  /*0b60*/  MOV R5, 0x4 ;  /* 0x0000000400057802 */ /* 0x000fc60000000f00 */
[----:B------:R-:W-:-:S04]  /*0b70*/  IMAD.WIDE R8, R10, R9, UR10 ;  /* 0x0000000a0a087e25 */ /* 0x000fc8000f8e0209 */
[----:B------:R-:W-:Y:S02]  /*0b80*/  HFMA2 R7, -RZ, RZ, 0, 2.384185791015625e-07 ;  /* 0x00000004ff077431 */ /* 0x000fe400000001ff */
[C---:B------:R-:W-:Y:S01]  /*0b90*/  IMAD.WIDE R4, R10.reuse, R5, UR6 ;  /* 0x000000060a047e25 */ /* 0x040fe2000f8e0205 */
[----:B------:R-:W2:Y:S03]  /*0ba0*/  LDG.E R24, desc[UR22][R8.64] ;  /* 0x0000001608187981 */ /* 0x000ea6000c1e1900 */
[C---:B------:R-:W-:Y:S01]  /*0bb0*/  IMAD.WIDE R2, R10.reuse, R3, UR12 ;  /* 0x0000000c0a027e25 */ /* 0x040fe2000f8e0203 */
[----:B------:R-:W3:Y:S04]  /*0bc0*/  LDG.E R11, desc[UR22][R4.64] ;  /* 0x00000016040b7981 */ /* 0x000ee8000c1e1900 */
[----:B------:R-:W2:Y:S01]  /*0bd0*/  LDG.E R17, desc[UR22][R2.64] ;  /* 0x0000001602117981 */ /* 0x000ea2000c1e1900 */
[----:B------:R-:W-:-:S05]  /*0be0*/  IMAD.WIDE R6, R10, R7, UR14 ;  /* 0x0000000e0a067e25 */ /* 0x000fca000f8e0207 */
        /* <DEDUP_REMOVED lines=8> */
[----:B------:R-:W1:Y:S08]  /*0c70*/  F2F.F64.F32 R20, R11 ;  /* 0x0000000b00147310 */ /* 0x000e700000201800 */
[----:B------:R-:W2:Y:S01]  /*0c80*/  F2F.F64.F32 R18, R24 ;  /* 0x0000001800127310 */ /* 0x000ea20000201800 */
[----:B0-----:R-:W-:-:S07]  /*0c90*/  DMUL R14, R16, UR24 ;  /* 0x00000018100e7c28 */ /* 0x001fce0008000000 */
[----:B----4-:R-:W0:Y:S01]  /*0ca0*/  F2F.F64.F32 R12, R13 ;  /* 0x0000000d000c7310 */ /* 0x010e220000201800 */
[C---:B-1----:R-:W-:Y:S02]  /*0cb0*/  DADD R22, R20.reuse, -R14 ;  /* 0x0000000014167229 */ /* 0x042fe4000000080e */
[----:B--2---:R-:W-:-:S06]  /*0cc0*/  DFMA R18, R20, -UR20, R18 ;  /* 0x8000001414127c2b */ /* 0x004fcc0008000012 */
[----:B------:R-:W-:Y:S02]  /*0cd0*/  DFMA R22, R22, UR24, R16 ;  /* 0x0000001816167c2b */ /* 0x000fe40008000010 */
[----:B0-----:R-:W-:-:S04]  /*0ce0*/  DFMA R16, R14, UR24, R12 ;  /* 0x000000180e107c2b */ /* 0x001fc8000800000c */
[----:B------:R-:W-:Y:S01]  /*0cf0*/  F2F.F32.F64 R25, R22 ;  /* 0x0000001600197310 */ /* 0x000fe20000301000 */
[----:B------:R-:W-:Y:S01]  /*0d00*/  HFMA2 R15, -RZ, RZ, 0, 2.384185791015625e-07 ;  /* 0x00000004ff0f7431 */ /* 0x000fe200000001ff */
[----:B------:R-:W-:-:S06]  /*0d10*/  MOV R11, 0x4 ;  /* 0x00000004000b7802 */ /* 0x000fcc0000000f00 */
[----:B------:R-:W0:Y:S01]  /*0d20*/  F2F.F32.F64 R19, R18 ;  /* 0x0000001200137310 */ /* 0x000e220000301000 */
[----:B------:R-:W-:-:S07]  /*0d30*/  MOV R21, 0x4 ;  /* 0x0000000400157802 */ /* 0x000fce0000000f00 */
[----:B------:R-:W1:Y:S01]  /*0d40*/  F2F.F32.F64 R27, R16 ;  /* 0x00000010001b7310 */ /* 0x000e620000301000 */
[----:B------:R-:W-:-:S04]  /*0d50*/  IMAD.WIDE R12, R10, R11, UR16 ;  /* 0x000000100a0c7e25 */ /* 0x000fc8000f8e020b */
[----:B------:R-:W-:-:S04]  /*0d60*/  IMAD.WIDE R14, R10, R15, UR18 ;  /* 0x000000120a0e7e25 */ /* 0x000fc8000f8e020f */
[----:B------:R-:W-:Y:S01]  /*0d70*/  IMAD.WIDE R10, R10, R21, UR8 ;  /* 0x000000080a0a7e25 */ /* 0x000fe2000f8e0215 */
[----:B0-----:R0:W-:Y:S04]  /*0d80*/  STG.E desc[UR22][R12.64], R19 ;  /* 0x000000130c007986 */ /* 0x0011e8000c101916 */
[----:B------:R2:W-:Y:S04]  /*0d90*/  STG.E desc[UR22][R14.64], R25 ;  /* 0x000000190e007986 */ /* 0x0005e8000c101916 */
[----:B-1----:R1:W-:Y:S04]  /*0da0*/  STG.E desc[UR22][R10.64], R27 ;  /* 0x0000001b0a007986 */ /* 0x0023e8000c101916 */
[----:B------:R-:W3:Y:S04]  /*0db0*/  LDG.E R26, desc[UR22][R8.64+0x200] ;  /* 0x00020016081a7981 */ /* 0x000ee8000c1e1900 */
[----:B------:R-:W3:Y:S04]  /*0dc0*/  LDG.E R3, desc[UR22][R2.64+0x200] ;  /* 0x0002001602037981 */ /* 0x000ee8000c1e1900 */
[----:B------:R-:W4:Y:S04]  /*0dd0*/  LDG.E R4, desc[UR22][R4.64+0x200] ;  /* 0x0002001604047981 */ /* 0x000f28000c1e1900 */
[----:B------:R-:W2:Y:S01]  /*0de0*/  LDG.E R6, desc[UR22][R6.64+0x200] ;  /* 0x0002001606067981 */ /* 0x000ea2000c1e1900 */
[----:B------:R-:W-:Y:S01]  /*0df0*/  UIADD3 UR4, UPT, UPT, UR4, 0x2, URZ ;  /* 0x0000000204047890 */ /* 0x000fe2000fffe0ff */
[----:B---3--:R-:W-:Y:S01]  /*0e00*/  FMUL R21, R26, R3 ;  /* 0x000000031a157220 */ /* 0x008fe20000400000 */
[----:B------:R-:W0:Y:S03]  /*0e10*/  F2F.F64.F32 R16, R3 ;  /* 0x0000000300107310 */ /* 0x000e260000201800 */
[----:B----4-:R-:W-:-:S06]  /*0e20*/  FMUL R22, R4, R21 ;  /* 0x0000001504167220 */ /* 0x010fcc0000400000 */
[----:B------:R-:W3:Y:S01]  /*0e30*/  F2F.F64.F32 R22, R22 ;  /* 0x0000001600167310 */ /* 0x000ee20000201800 */
[----:B0-----:R-:W-:-:S07]  /*0e40*/  DMUL R18, R16, UR24 ;  /* 0x0000001810127c28 */ /* 0x001fce0008000000 */
[----:B------:R-:W0:Y:S08]  /*0e50*/  F2F.F64.F32 R20, R26 ;  /* 0x0000001a00147310 */ /* 0x000e300000201800 */
[----:B--2---:R-:W2:Y:S01]  /*0e60*/  F2F.F64.F32 R24, R6 ;  /* 0x0000000600187310 */ /* 0x004ea20000201800 */
[C---:B---3--:R-:W-:Y:S02]  /*0e70*/  DADD R8, R22.reuse, -R18 ;  /* 0x0000000016087229 */ /* 0x048fe40000000812 */
[----:B0-----:R-:W-:-:S06]  /*0e80*/  DFMA R20, R22, -UR20, R20 ;  /* 0x8000001416147c2b */ /* 0x001fcc0008000014 */
[----:B------:R-:W-:Y:S02]  /*0e90*/  DFMA R8, R8, UR24, R16 ;  /* 0x0000001808087c2b */ /* 0x000fe40008000010 */
[----:B--2---:R-:W-:Y:S02]  /*0ea0*/  DFMA R24, R18, UR24, R24 ;  /* 0x0000001812187c2b */ /* 0x004fe40008000018 */
[----:B------:R-:W0:Y:S08]  /*0eb0*/  F2F.F32.F64 R21, R20 ;  /* 0x0000001400157310 */ /* 0x000e300000301000 */
[----:B------:R-:W2:Y:S08]  /*0ec0*/  F2F.F32.F64 R9, R8 ;  /* 0x0000000800097310 */ /* 0x000eb00000301000 */
[----:B------:R-:W3:Y:S01]  /*0ed0*/  F2F.F32.F64 R25, R24 ;  /* 0x0000001800197310 */ /* 0x000ee20000301000 */
[----:B0-----:R1:W-:Y:S04]  /*0ee0*/  STG.E desc[UR22][R12.64+0x200], R21 ;  /* 0x000200150c007986 */ /* 0x0013e8000c101916 */
[----:B--2---:R1:W-:Y:S04]  /*0ef0*/  STG.E desc[UR22][R14.64+0x200], R9 ;  /* 0x000200090e007986 */ /* 0x0043e8000c101916 */
[----:B---3--:R1:W-:Y:S02]  /*0f00*/  STG.E desc[UR22][R10.64+0x200], R25 ;  /* 0x000200190a007986 */ /* 0x0083e4000c101916 */
.L_x_31:
[----:B------:R-:W-:Y:S05]  /*0f10*/  @P1 EXIT ;  /* 0x000000000000194d */ /* 0x000fea0003800000 */
[----:B------:R-:W-:Y:S01]  /*0f20*/  MOV R3, UR4 ;  /* 0x0000000400037c02 */ /* 0x000fe20008000f00 */
[----:B------:R-:W-:Y:S01]  /*0f30*/  HFMA2 R7, -RZ, RZ, 0, 2.384185791015625e-07 ;  /* 0x00000004ff077431 */ /* 0x000fe200000001ff */
[----:B------:R-:W-:Y:S02]  /*0f40*/  MOV R5, 0x4 ;  /* 0x0000000400057802 */ /* 0x000fe40000000f00 */
[----:B------:R-:W-:Y:S02]  /*0f50*/  LEA R0, R3, R0, 0x7 ;  /* 0x0000000003007211 */ /* 0x000fe400078e38ff */
[----:B-1----:R-:W-:-:S03]  /*0f60*/  MOV R9, 0x4 ;  /* 0x0000000400097802 */ /* 0x002fc60000000f00 */
[----:B------:R-:W-:-:S04]  /*0f70*/  IMAD.WIDE R2, R0, R5, UR10 ;  /* 0x0000000a00027e25 */ /* 0x000fc8000f8e0205 */
[C---:B------:R-:W-:Y:S01]  /*0f80*/  IMAD.WIDE R4, R0.reuse, R7, UR12 ;  /* 0x0000000c00047e25 */ /* 0x040fe2000f8e0207 */
[----:B------:R-:W2:Y:S03]  /*0f90*/  LDG.E R16, desc[UR22][R2.64] ;  /* 0x0000001602107981 */ /* 0x000ea6000c1e1900 */
[C---:B------:R-:W-:Y:S01]  /*0fa0*/  IMAD.WIDE R8, R0.reuse, R9, UR6 ;  /* 0x0000000600087e25 */ /* 0x040fe2000f8e0209 */
[----:B------:R-:W2:Y:S05]  /*0fb0*/  LDG.E R15, desc[UR22][R4.64] ;  /* 0x00000016040f7981 */ /* 0x000eaa000c1e1900 */
[----:B------:R-:W3:Y:S01]  /*0fc0*/  LDG.E R8, desc[UR22][R8.64] ;  /* 0x0000001608087981 */ /* 0x000ee2000c1e1900 */
[----:B------:R-:W-:-:S06]  /*0fd0*/  IMAD.WIDE R6, R0, R7, UR14 ;  /* 0x0000000e00067e25 */ /* 0x000fcc000f8e0207 */
[----:B------:R0:W4:Y:S01]  /*0fe0*/  LDG.E R6, desc[UR22][R6.64] ;  /* 0x0000001606067981 */ /* 0x000122000c1e1900 */
[----:B------:R-:W-:Y:S01]  /*0ff0*/  UMOV UR6, 0x9999999a ;  /* 0x9999999a00067882 */ /* 0x000fe20000000000 */
[----:B------:R-:W-:Y:S01]  /*1000*/  UMOV UR7, 0x3fb99999 ;  /* 0x3fb9999900077882 */ /* 0x000fe20000000000 */
[----:B------:R-:W-:Y:S01]  /*1010*/  UMOV UR4, 0x9999999a ;  /* 0x9999999a00047882 */ /* 0x000fe20000000000 */
[----:B------:R-:W-:Y:S01]  /*1020*/  UMOV UR5, 0x3fb99999 ;  /* 0x3fb9999900057882 */ /* 0x000fe20000000000 */
[----:B0-----:R-:W-:Y:S02]  /*1030*/  HFMA2 R7, -RZ, RZ, 0, 2.384185791015625e-07 ;  /* 0x00000004ff077431 */ /* 0x001fe400000001ff */
        /* <DEDUP_REMOVED lines=13> */
[----:B------:R-:W1:Y:S01]  /*1110*/  F2F.F32.F64 R5, R4 ;  /* 0x0000000400057310 */ /* 0x000e620000301000 */
[----:B------:R-:W-:-:S07]  /*1120*/  MOV R13, 0x4 ;  /* 0x00000004000d7802 */ /* 0x000fce0000000f00 */
[----:B------:R-:W2:Y:S01]  /*1130*/  F2F.F32.F64 R9, R8 ;  /* 0x0000000800097310 */ /* 0x000ea20000301000 */
[----:B------:R-:W-:-:S04]  /*1140*/  IMAD.WIDE R2, R0, R3, UR16 ;  /* 0x0000001000027e25 */ /* 0x000fc8000f8e0203 */
[C---:B------:R-:W-:Y:S01]  /*1150*/  IMAD.WIDE R6, R0.reuse, R7, UR18 ;  /* 0x0000001200067e25 */ /* 0x040fe2000f8e0207 */
[----:B0-----:R-:W-:Y:S03]  /*1160*/  STG.E desc[UR22][R2.64], R11 ;  /* 0x0000000b02007986 */ /* 0x001fe6000c101916 */
[----:B------:R-:W-:Y:S01]  /*1170*/  IMAD.WIDE R12, R0, R13, UR8 ;  /* 0x00000008000c7e25 */ /* 0x000fe2000f8e020d */
[----:B-1----:R-:W-:Y:S04]  /*1180*/  STG.E desc[UR22][R6.64], R5 ;  /* 0x0000000506007986 */ /* 0x002fe8000c101916 */
[----:B--2---:R-:W-:Y:S01]  /*1190*/  STG.E desc[UR22][R12.64], R9 ;  /* 0x000000090c007986 */ /* 0x004fe2000c101916 */
[----:B------:R-:W-:Y:S05]  /*11a0*/  EXIT ;  /* 0x000000000000794d */ /* 0x000fea0003800000 */
.L_x_28:
[----:B------:R-:W-:-:S06]  /*11b0*/  UISETP.GE.AND UP0, UPT, UR17, 0x1, UPT ;  /* 0x000000011100788c */ /* 0x000fcc000bf06270 */
[----:B------:R-:W-:-:S13]  /*11c0*/  PLOP3.LUT P0, PT, PT, PT, UP0, 0x80, 0x8 ;  /* 0x000000000008781c */ /* 0x000fda0003f0f008 */
[----:B------:R-:W-:Y:S05]  /*11d0*/  @!P0 EXIT ;  /* 0x000000000000894d */ /* 0x000fea0003800000 */
[----:B------:R-:W0:Y:S01]  /*11e0*/  LDC R2, c[0x0][0x384] ;  /* 0x0000e100ff027b82 */ /* 0x000e220000000800 */
[----:B------:R-:W1:Y:S01]  /*11f0*/  S2R R0, SR_TID.X ;  /* 0x0000000000007919 */ /* 0x000e620000002100 */
[----:B------:R-:W-:Y:S02]  /*1200*/  UISETP.GE.U32.AND UP0, UPT, UR17, 0x4, UPT ;  /* 0x000000041100788c */ /* 0x000fe4000bf06070 */
[----:B------:R-:W-:-:S04]  /*1210*/  ULOP3.LUT UR4, UR17, 0x3, URZ, 0xc0, !UPT ;  /* 0x0000000311047892 */ /* 0x000fc8000f8ec0ff */
[----:B------:R-:W2:Y:S08]  /*1220*/  LDC.64 R18, c[0x0][0x3a8] ;  /* 0x0000ea00ff127b82 */ /* 0x000eb00000000a00 */
[----:B------:R-:W3:Y:S08]  /*1230*/  LDC.64 R16, c[0x0][0x390] ;  /* 0x0000e400ff107b82 */ /* 0x000ef00000000a00 */
[----:B------:R-:W4:Y:S01]  /*1240*/  LDC.64 R14, c[0x0][0x3b8] ;  /* 0x0000ee00ff0e7b82 */ /* 0x000f220000000a00 */
[----:B0-----:R-:W-:-:S05]  /*1250*/  SHF.L.U32 R2, R2, 0x7, RZ ;  /* 0x0000000702027819 */ /* 0x001fca00000006ff */
[----:B------:R-:W-:Y:S02]  /*1260*/  IMAD R3, R2, UR20, RZ ;  /* 0x0000001402037c24 */ /* 0x000fe4000f8e02ff */
[----:B------:R-:W0:Y:S02]  /*1270*/  LDC.64 R12, c[0x0][0x398] ;  /* 0x0000e600ff0c7b82 */ /* 0x000e240000000a00 */
[----:B--2---:R-:W-:-:S06]  /*1280*/  IMAD.WIDE R18, R3, 0x4, R18 ;  /* 0x0000000403127825 */ /* 0x004fcc00078e0212 */
[----:B------:R-:W2:Y:S01]  /*1290*/  LDC.64 R10, c[0x0][0x3b0] ;  /* 0x0000ec00ff0a7b82 */ /* 0x000ea20000000a00 */
[----:B---3--:R-:W-:-:S07]  /*12a0*/  IMAD.WIDE R16, R3, 0x4, R16 ;  /* 0x0000000403107825 */ /* 0x008fce00078e0210 */
[----:B------:R-:W3:Y:S01]  /*12b0*/  LDC.64 R8, c[0x0][0x3a0] ;  /* 0x0000e800ff087b82 */ /* 0x000ee20000000a00 */
[----:B----4-:R-:W-:-:S07]  /*12c0*/  IMAD.WIDE R14, R3, 0x4, R14 ;  /* 0x00000004030e7825 */ /* 0x010fce00078e020e */
[----:B------:R-:W4:Y:S01]  /*12d0*/  LDC.64 R6, c[0x0][0x3c0] ;  /* 0x0000f000ff067b82 */ /* 0x000f220000000a00 */
[----:B0-----:R-:W-:-:S04]  /*12e0*/  IMAD.WIDE R12, R3, 0x4, R12 ;  /* 0x00000004030c7825 */ /* 0x001fc800078e020c */
[----:B--2---:R-:W-:-:S04]  /*12f0*/  IMAD.WIDE R10, R3, 0x4, R10 ;  /* 0x00000004030a7825 */ /* 0x004fc800078e020a */
[----:B---3--:R-:W-:-:S04]  /*1300*/  IMAD.WIDE R8, R3, 0x4, R8 ;  /* 0x0000000403087825 */ /* 0x008fc800078e0208 */
[----:B----4-:R-:W-:-:S04]  /*1310*/  IMAD.WIDE R6, R3, 0x4, R6 ;  /* 0x0000000403067825 */ /* 0x010fc800078e0206 */
[----:B------:R-:W-:Y:S01]  /*1320*/  HFMA2 R3, -RZ, RZ, 0, 0 ;  /* 0x00000000ff037431 */ /* 0x000fe200000001ff */
[----:B-1----:R-:W-:Y:S06]  /*1330*/  BRA.U !UP0, `(.L_x_32) ;  /* 0x0000000908507547 */ /* 0x002fec000b800000 */
[----:B------:R-:W-:Y:S01]  /*1340*/  ULOP3.LUT UR17, UR17, 0x7ffffffc, URZ, 0xc0, !UPT ;  /* 0x7ffffffc11117892 */ /* 0x000fe2000f8ec0ff */
[----:B------:R-:W-:-:S05]  /*1350*/  MOV R2, RZ ;  /* 0x000000ff00027202 */ /* 0x000fca0000000f00 */
[----:B------:R-:W-:-:S07]  /*1360*/  MOV R3, UR17 ;  /* 0x0000001100037c02 */ /* 0x000fce0008000f00 */
.L_x_41:
[----:B--23--:R-:W-:Y:S01]  /*1370*/  LEA R21, R2, R0, 0x7 ;  /* 0x0000000002157211 */ /* 0x00cfe200078e38ff */
[----:B------:R-:W-:Y:S03]  /*1380*/  BSSY.RECONVERGENT B0, `(.L_x_33) ;  /* 0x0000021000007945 */ /* 0x000fe60003800200 */
        /* <DEDUP_REMOVED lines=12> */
[----:B--2---:R-:W-:-:S04]  /*1450*/  FMUL R20, R25, R26 ;  /* 0x0000001a19147220 */ /* 0x004fc80000400000 */
[----:B---3--:R-:W-:Y:S01]  /*1460*/  FMUL R20, R28, R20 ;  /* 0x000000141c147220 */ /* 0x008fe20000400000 */
[----:B------:R-:W-:Y:S08]  /*1470*/  F2F.F64.F32 R4, R25 ;  /* 0x0000001900047310 */ /* 0x000ff00000201800 */
[----:B0-----:R-:W0:Y:S02]  /*1480*/  F2F.F64.F32 R22, R20 ;  /* 0x0000001400167310 */ /* 0x001e240000201800 */
[----:B0-----:R-:W-:-:S06]  /*1490*/  DFMA R4, R22, -UR8, R4 ;  /* 0x8000000816047c2b */ /* 0x001fcc0008000004 */
[----:B------:R-:W-:Y:S08]  /*14a0*/  F2F.F64.F32 R26, R26 ;  /* 0x0000001a001a7310 */ /* 0x000ff00000201800 */
[----:B------:R-:W0:Y:S01]  /*14b0*/  F2F.F32.F64 R5, R4 ;  /* 0x0000000400057310 */ /* 0x000e220000301000 */
[----:B------:R-:W-:-:S07]  /*14c0*/  IMAD.WIDE R28, R21, 0x4, R16 ;  /* 0x00000004151c7825 */ /* 0x000fce00078e0210 */
[----:B----4-:R-:W1:Y:S01]  /*14d0*/  F2F.F64.F32 R24, R24 ;  /* 0x0000001800187310 */ /* 0x010e620000201800 */
[----:B0-----:R0:W-:Y:S02]  /*14e0*/  STG.E desc[UR22][R28.64], R5 ;  /* 0x000000051c007986 */ /* 0x0011e4000c101916 */
[----:B0-----:R-:W-:-:S08]  /*14f0*/  DMUL R4, R26, UR8 ;  /* 0x000000081a047c28 */ /* 0x001fd00008000000 */
[----:B------:R-:W-:Y:S02]  /*1500*/  DADD R22, R22, -R4 ;  /* 0x0000000016167229 */ /* 0x000fe40000000804 */
[----:B-1----:R-:W-:-:S06]  /*1510*/  DFMA R24, R4, UR8, R24 ;  /* 0x0000000804187c2b */ /* 0x002fcc0008000018 */
[----:B------:R-:W-:-:S04]  /*1520*/  DFMA R22, R22, UR8, R26 ;  /* 0x0000000816167c2b */ /* 0x000fc8000800001a */
[----:B------:R-:W-:Y:S08]  /*1530*/  F2F.F32.F64 R25, R24 ;  /* 0x0000001800197310 */ /* 0x000ff00000301000 */
[----:B------:R0:W1:Y:S01]  /*1540*/  F2F.F32.F64 R20, R22 ;  /* 0x0000001600147310 */ /* 0x0000620000301000 */
[----:B------:R-:W-:-:S04]  /*1550*/  IMAD.WIDE R4, R21, 0x4, R12 ;  /* 0x0000000415047825 */ /* 0x000fc800078e020c */
[----:B0-----:R-:W-:Y:S01]  /*1560*/  IMAD.WIDE R22, R21, 0x4, R8 ;  /* 0x0000000415167825 */ /* 0x001fe200078e0208 */
[----:B-1----:R0:W-:Y:S04]  /*1570*/  STG.E desc[UR22][R4.64], R20 ;  /* 0x0000001404007986 */ /* 0x0021e8000c101916 */
[----:B------:R0:W-:Y:S02]  /*1580*/  STG.E desc[UR22][R22.64], R25 ;  /* 0x0000001916007986 */ /* 0x0001e4000c101916 */
.L_x_34:
[----:B------:R-:W-:Y:S05]  /*1590*/  BSYNC.RECONVERGENT B0 ;  /* 0x0000000000007941 */ /* 0x000fea0003800200 */
.L_x_33:
[----:B------:R-:W-:Y:S01]  /*15a0*/  IADD3 R27, PT, PT, R21, 0x80, RZ ;  /* 0x00000080151b7810 */ /* 0x000fe20007ffe0ff */
[----:B------:R-:W-:Y:S01]  /*15b0*/  BSSY.RECONVERGENT B0, `(.L_x_35) ;  /* 0x0000022000007945 */ /* 0x000fe20003800200 */
[----:B------:R-:W-:Y:S02]  /*15c0*/  IADD3 R2, PT, PT, R2, 0x4, RZ ;  /* 0x0000000402027810 */ /* 0x000fe40007ffe0ff */
[----:B------:R-:W-:-:S13]  /*15d0*/  ISETP.GE.AND P0, PT, R27, UR7, PT ;  /* 0x000000071b007c0c */ /* 0x000fda000bf06270 */
[----:B------:R-:W-:Y:S05]  /*15e0*/  @P0 BRA `(.L_x_36) ;  /* 0x0000000000780947 */ /* 0x000fea0003800000 */
[----:B0-----:R-:W-:-:S04]  /*15f0*/  IMAD.WIDE R24, R27, 0x4, R18 ;  /* 0x000000041b187825 */ /* 0x001fc800078e0212 */
[C---:B------:R-:W-:Y:S02]  /*1600*/  IMAD.WIDE R22, R27.reuse, 0x4, R10 ;  /* 0x000000041b167825 */ /* 0x040fe400078e020a */
[----:B------:R-:W2:Y:S02]  /*1610*/  LDG.E R25, desc[UR22][R24.64] ;  /* 0x0000001618197981 */ /* 0x000ea4000c1e1900 */
[----:B------:R-:W-:Y:S02]  /*1620*/  IMAD.WIDE R28, R27, 0x4, R6 ;  /* 0x000000041b1c7825 */ /* 0x000fe400078e0206 */
[----:B------:R-:W3:Y:S04]  /*1630*/  LDG.E R26, desc[UR22][R22.64] ;  /* 0x00000016161a7981 */ /* 0x000ee8000c1e1900 */
[----:B------:R-:W4:Y:S01]  /*1640*/  LDG.E R28, desc[UR22][R28.64] ;  /* 0x000000161c1c7981 */ /* 0x000f22000c1e1900 */
[----:B------:R-:W-:Y:S01]  /*1650*/  UMOV UR8, 0x9999999a ;  /* 0x9999999a00087882 */ /* 0x000fe20000000000 */
[----:B------:R-:W-:Y:S01]  /*1660*/  UMOV UR9, 0x3fb99999 ;  /* 0x3fb9999900097882 */ /* 0x000fe20000000000 */
[----:B--2---:R-:W-:Y:S01]  /*1670*/  F2F.F64.F32 R4, R25 ;  /* 0x0000001900047310 */ /* 0x004fe20000201800 */
[----:B---3--:R-:W-:-:S04]  /*1680*/  FMUL R20, R25, R26 ;  /* 0x0000001a19147220 */ /* 0x008fc80000400000 */
[----:B----4-:R-:W-:Y:S01]  /*1690*/  FMUL R20, R28, R20 ;  /* 0x000000141c147220 */ /* 0x010fe20000400000 */
[----:B------:R-:W-:Y:S02]  /*16a0*/  IMAD.WIDE R28, R27, 0x4, R14 ;  /* 0x000000041b1c7825 */ /* 0x000fe400078e020e */
[----:B------:R-:W-:Y:S04]  /*16b0*/  F2F.F64.F32 R24, R26 ;  /* 0x0000001a00187310 */ /* 0x000fe80000201800 */
[----:B------:R-:W2:Y:S04]  /*16c0*/  LDG.E R28, desc[UR22][R28.64] ;  /* 0x000000161c1c7981 */ /* 0x000ea8000c1e1900 */
[----:B------:R-:W0:Y:S02]  /*16d0*/  F2F.F64.F32 R22, R20 ;  /* 0x0000001400167310 */ /* 0x000e240000201800 */
[----:B0-----:R-:W-:-:S06]  /*16e0*/  DFMA R4, R22, -UR8, R4 ;  /* 0x8000000816047c2b */ /* 0x001fcc0008000004 */
[----:B------:R0:W-:Y:S02]  /*16f0*/  F2F.F32.F64 R20, R4 ;  /* 0x0000000400147310 */ /* 0x0001e40000301000 */
[----:B0-----:R-:W-:-:S08]  /*1700*/  DMUL R4, R24, UR8 ;  /* 0x0000000818047c28 */ /* 0x001fd00008000000 */
[----:B------:R-:W-:-:S08]  /*1710*/  DADD R22, R22, -R4 ;  /* 0x0000000016167229 */ /* 0x000fd00000000804 */
[----:B------:R-:W-:-:S10]  /*1720*/  DFMA R22, R22, UR8, R24 ;  /* 0x0000000816167c2b */ /* 0x000fd40008000018 */
[----:B------:R-:W-:Y:S08]  /*1730*/  F2F.F32.F64 R22, R22 ;  /* 0x0000001600167310 */ /* 0x000ff00000301000 */
[----:B--2---:R-:W0:Y:S02]  /*1740*/  F2F.F64.F32 R24, R28 ;  /* 0x0000001c00187310 */ /* 0x004e240000201800 */
[----:B0-----:R-:W-:-:S06]  /*1750*/  DFMA R24, R4, UR8, R24 ;  /* 0x0000000804187c2b */ /* 0x001fcc0008000018 */
[----:B------:R0:W1:Y:S01]  /*1760*/  F2F.F32.F64 R23, R24 ;  /* 0x0000001800177310 */ /* 0x0000620000301000 */
[----:B------:R-:W-:-:S05]  /*1770*/  IMAD.WIDE R4, R27, 0x4, R16 ;  /* 0x000000041b047825 */ /* 0x000fca00078e0210 */
[----:B------:R2:W-:Y:S01]  /*1780*/  STG.E desc[UR22][R4.64], R20 ;  /* 0x0000001404007986 */ /* 0x0005e2000c101916 */
[----:B0-----:R-:W-:-:S04]  /*1790*/  IMAD.WIDE R24, R27, 0x4, R12 ;  /* 0x000000041b187825 */ /* 0x001fc800078e020c */
[----:B------:R-:W-:Y:S01]  /*17a0*/  IMAD.WIDE R26, R27, 0x4, R8 ;  /* 0x000000041b1a7825 */ /* 0x000fe200078e0208 */
[----:B------:R2:W-:Y:S04]  /*17b0*/  STG.E desc[UR22][R24.64], R22 ;  /* 0x0000001618007986 */ /* 0x0005e8000c101916 */
[----:B-1----:R2:W-:Y:S02]  /*17c0*/  STG.E desc[UR22][R26.64], R23 ;  /* 0x000000171a007986 */ /* 0x0025e4000c101916 */
.L_x_36:
[----:B------:R-:W-:Y:S05]  /*17d0*/  BSYNC.RECONVERGENT B0 ;  /* 0x0000000000007941 */ /* 0x000fea0003800200 */
.L_x_35:
[C---:B0-2---:R-:W-:Y:S01]  /*17e0*/  IADD3 R5, PT, PT, R21.reuse, 0x100, RZ ;  /* 0x0000010015057810 */ /* 0x045fe20007ffe0ff */
[----:B------:R-:W-:Y:S01]  /*17f0*/  BSSY.RECONVERGENT B0, `(.L_x_37) ;  /* 0x0000024000007945 */ /* 0x000fe20003800200 */
[----:B------:R-:W-:Y:S02]  /*1800*/  IADD3 R4, PT, PT, R21, 0x180, RZ ;  /* 0x0000018015047810 */ /* 0x000fe40007ffe0ff */
[----:B------:R-:W-:Y:S02]  /*1810*/  ISETP.GE.AND P0, PT, R5, UR7, PT ;  /* 0x0000000705007c0c */ /* 0x000fe4000bf06270 */
[----:B------:R-:W-:Y:S02]  /*1820*/  ISETP.NE.AND P2, PT, R2, R3, PT ;  /* 0x000000030200720c */ /* 0x000fe40003f45270 */
[----:B------:R-:W-:-:S09]  /*1830*/  ISETP.GE.AND P1, PT, R4, UR7, PT ;  /* 0x0000000704007c0c */ /* 0x000fd2000bf26270 */
[----:B------:R-:W-:Y:S05]  /*1840*/  @P0 BRA `(.L_x_38) ;  /* 0x0000000000780947 */ /* 0x000fea0003800000 */
[----:B------:R-:W-:-:S04]  /*1850*/  IMAD.WIDE R20, R5, 0x4, R10 ;  /* 0x0000000405147825 */ /* 0x000fc800078e020a */
[C---:B------:R-:W-:Y:S02]  /*1860*/  IMAD.WIDE R22, R5.reuse, 0x4, R18 ;  /* 0x0000000405167825 */ /* 0x040fe400078e0212 */
[----:B------:R-:W2:Y:S02]  /*1870*/  LDG.E R20, desc[UR22][R20.64] ;  /* 0x0000001614147981 */ /* 0x000ea4000c1e1900 */
[----:B------:R-:W-:Y:S02]  /*1880*/  IMAD.WIDE R28, R5, 0x4, R6 ;  /* 0x00000004051c7825 */ /* 0x000fe400078e0206 */
[----:B------:R-:W2:Y:S04]  /*1890*/  LDG.E R25, desc[UR22][R22.64] ;  /* 0x0000001616197981 */ /* 0x000ea8000c1e1900 */
[----:B------:R-:W3:Y:S01]  /*18a0*/  LDG.E R28, desc[UR22][R28.64] ;  /* 0x000000161c1c7981 */ /* 0x000ee2000c1e1900 */
[----:B------:R-:W-:Y:S01]  /*18b0*/  UMOV UR8, 0x9999999a ;  /* 0x9999999a00087882 */ /* 0x000fe20000000000 */
[----:B------:R-:W-:Y:S01]  /*18c0*/  UMOV UR9, 0x3fb99999 ;  /* 0x3fb9999900097882 */ /* 0x000fe20000000000 */
[----:B--2---:R-:W-:-:S04]  /*18d0*/  FMUL R24, R25, R20 ;  /* 0x0000001419187220 */ /* 0x004fc80000400000 */
[----:B---3--:R-:W-:Y:S01]  /*18e0*/  FMUL R24, R28, R24 ;  /* 0x000000181c187220 */ /* 0x008fe20000400000 */
[----:B------:R-:W-:-:S06]  /*18f0*/  IMAD.WIDE R28, R5, 0x4, R14 ;  /* 0x00000004051c7825 */ /* 0x000fcc00078e020e */
[----:B------:R-:W2:Y:S01]  /*1900*/  LDG.E R28, desc[UR22][R28.64] ;  /* 0x000000161c1c7981 */ /* 0x000ea2000c1e1900 */
[----:B------:R-:W-:Y:S08]  /*1910*/  F2F.F64.F32 R26, R25 ;  /* 0x00000019001a7310 */ /* 0x000ff00000201800 */
[----:B------:R-:W0:Y:S08]  /*1920*/  F2F.F64.F32 R22, R24 ;  /* 0x0000001800167310 */ /* 0x000e300000201800 */
[----:B------:R-:W1:Y:S01]  /*1930*/  F2F.F64.F32 R24, R20 ;  /* 0x0000001400187310 */ /* 0x000e620000201800 */
[----:B0-----:R-:W-:-:S02]  /*1940*/  DFMA R26, R22, -UR8, R26 ;  /* 0x80000008161a7c2b */ /* 0x001fc4000800001a */
[----:B-1----:R-:W-:-:S08]  /*1950*/  DMUL R20, R24, UR8 ;  /* 0x0000000818147c28 */ /* 0x002fd00008000000 */
[----:B------:R-:W-:-:S08]  /*1960*/  DADD R22, R22, -R20 ;  /* 0x0000000016167229 */ /* 0x000fd00000000814 */
[----:B------:R-:W-:Y:S01]  /*1970*/  DFMA R22, R22, UR8, R24 ;  /* 0x0000000816167c2b */ /* 0x000fe20008000018 */
[----:B------:R-:W-:Y:S09]  /*1980*/  F2F.F32.F64 R26, R26 ;  /* 0x0000001a001a7310 */ /* 0x000ff20000301000 */
[----:B------:R-:W-:Y:S08]  /*1990*/  F2F.F32.F64 R22, R22 ;  /* 0x0000001600167310 */ /* 0x000ff00000301000 */
[----:B--2---:R-:W0:Y:S02]  /*19a0*/  F2F.F64.F32 R24, R28 ;  /* 0x0000001c00187310 */ /* 0x004e240000201800 */
[----:B0-----:R-:W-:-:S06]  /*19b0*/  DFMA R24, R20, UR8, R24 ;  /* 0x0000000814187c2b */ /* 0x001fcc0008000018 */
[----:B------:R0:W1:Y:S01]  /*19c0*/  F2F.F32.F64 R23, R24 ;  /* 0x0000001800177310 */ /* 0x0000620000301000 */
[----:B------:R-:W-:-:S04]  /*19d0*/  IMAD.WIDE R20, R5, 0x4, R16 ;  /* 0x0000000405147825 */ /* 0x000fc800078e0210 */
[C---:B------:R-:W-:Y:S01]  /*19e0*/  IMAD.WIDE R28, R5.reuse, 0x4, R8 ;  /* 0x00000004051c7825 */ /* 0x040fe200078e0208 */
[----:B------:R2:W-:Y:S03]  /*19f0*/  STG.E desc[UR22][R20.64], R26 ;  /* 0x0000001a14007986 */ /* 0x0005e6000c101916 */
[----:B0-----:R-:W-:-:S05]  /*1a00*/  IMAD.WIDE R24, R5, 0x4, R12 ;  /* 0x0000000405187825 */ /* 0x001fca00078e020c */
[----:B------:R2:W-:Y:S04]  /*1a10*/  STG.E desc[UR22][R24.64], R22 ;  /* 0x0000001618007986 */ /* 0x0005e8000c101916 */
[----:B-1----:R2:W-:Y:S02]  /*1a20*/  STG.E desc[UR22][R28.64], R23 ;  /* 0x000000171c007986 */ /* 0x0025e4000c101916 */
.L_x_38:
[----:B------:R-:W-:Y:S05]  /*1a30*/  BSYNC.RECONVERGENT B0 ;  /* 0x0000000000007941 */ /* 0x000fea0003800200 */
.L_x_37:
[----:B------:R-:W-:Y:S04]  /*1a40*/  BSSY.RECONVERGENT B0, `(.L_x_39) ;  /* 0x0000022000007945 */ /* 0x000fe80003800200 */
[----:B------:R-:W-:Y:S05]  /*1a50*/  @P1 BRA `(.L_x_40) ;  /* 0x0000000000801947 */ /* 0x000fea0003800000 */
[----:B--2---:R-:W-:-:S04]  /*1a60*/  IMAD.WIDE R22, R4, 0x4, R18 ;  /* 0x0000000404167825 */ /* 0x004fc800078e0212 */
[C---:B------:R-:W-:Y:S01]  /*1a70*/  IMAD.WIDE R20, R4.reuse, 0x4, R10 ;  /* 0x0000000404147825 */ /* 0x040fe200078e020a */
[----:B------:R-:W2:Y:S03]  /*1a80*/  LDG.E R5, desc[UR22][R22.64] ;  /* 0x0000001616057981 */ /* 0x000ea6000c1e1900 */
[----:B------:R-:W-:Y:S01]  /*1a90*/  IMAD.WIDE R28, R4, 0x4, R6 ;  /* 0x00000004041c7825 */ /* 0x000fe200078e0206 */
[----:B------:R-:W3:Y:S05]  /*1aa0*/  LDG.E R24, desc[UR22][R20.64] ;  /* 0x0000001614187981 */ /* 0x000eea000c1e1900 */
[----:B------:R-:W4:Y:S01]  /*1ab0*/  LDG.E R28, desc[UR22][R28.64] ;  /* 0x000000161c1c7981 */ /* 0x000f22000c1e1900 */
[----:B--2---:R3:W-:Y:S02]  /*1ac0*/  F2F.F64.F32 R26, R5 ;  /* 0x00000005001a7310 */ /* 0x0047e40000201800 */
[----:B---3--:R-:W-:-:S04]  /*1ad0*/  FMUL R5, R5, R24 ;  /* 0x0000001805057220 */ /* 0x008fc80000400000 */
[----:B----4-:R-:W-:Y:S01]  /*1ae0*/  FMUL R5, R28, R5 ;  /* 0x000000051c057220 */ /* 0x010fe20000400000 */
[----:B------:R-:W-:-:S06]  /*1af0*/  IMAD.WIDE R28, R4, 0x4, R14 ;  /* 0x00000004041c7825 */ /* 0x000fcc00078e020e */
[----:B------:R-:W2:Y:S01]  /*1b00*/  LDG.E R28, desc[UR22][R28.64] ;  /* 0x000000161c1c7981 */ /* 0x000ea2000c1e1900 */
[----:B------:R-:W0:Y:S01]  /*1b10*/  F2F.F64.F32 R24, R24 ;  /* 0x0000001800187310 */ /* 0x000e220000201800 */
[----:B------:R-:W-:Y:S01]  /*1b20*/  UMOV UR10, 0x9999999a ;  /* 0x9999999a000a7882 */ /* 0x000fe20000000000 */
[----:B------:R-:W-:-:S06]  /*1b30*/  UMOV UR11, 0x3fb99999 ;  /* 0x3fb99999000b7882 */ /* 0x000fcc0000000000 */
[----:B------:R-:W1:Y:S01]  /*1b40*/  F2F.F64.F32 R22, R5 ;  /* 0x0000000500167310 */ /* 0x000e620000201800 */
[----:B------:R-:W-:Y:S01]  /*1b50*/  UMOV UR8, 0x9999999a ;  /* 0x9999999a00087882 */ /* 0x000fe20000000000 */
[----:B------:R-:W-:Y:S01]  /*1b60*/  UMOV UR9, 0x3fb99999 ;  /* 0x3fb9999900097882 */ /* 0x000fe20000000000 */
[----:B0-----:R-:W-:Y:S02]  /*1b70*/  DMUL R20, R24, UR10 ;  /* 0x0000000a18147c28 */ /* 0x001fe40008000000 */
[----:B-1----:R-:W-:-:S06]  /*1b80*/  DFMA R26, R22, -UR8, R26 ;  /* 0x80000008161a7c2b */ /* 0x002fcc000800001a */
[----:B------:R-:W-:-:S08]  /*1b90*/  DADD R22, R22, -R20 ;  /* 0x0000000016167229 */ /* 0x000fd00000000814 */
[----:B------:R-:W-:Y:S01]  /*1ba0*/  DFMA R22, R22, UR10, R24 ;  /* 0x0000000a16167c2b */ /* 0x000fe20008000018 */
[----:B------:R-:W-:Y:S09]  /*1bb0*/  F2F.F32.F64 R26, R26 ;  /* 0x0000001a001a7310 */ /* 0x000ff20000301000 */
        /* <DEDUP_REMOVED lines=10> */
.L_x_40:
[----:B------:R-:W-:Y:S05]  /*1c60*/  BSYNC.RECONVERGENT B0 ;  /* 0x0000000000007941 */ /* 0x000fea0003800200 */
.L_x_39:
[----:B------:R-:W-:Y:S05]  /*1c70*/  @P2 BRA `(.L_x_41) ;  /* 0xfffffff400bc2947 */ /* 0x000fea000383ffff */
.L_x_32:
[----:B------:R-:W-:-:S13]  /*1c80*/  ISETP.NE.AND P0, PT, RZ, UR4, PT ;  /* 0x00000004ff007c0c */ /* 0x000fda000bf05270 */
[----:B------:R-:W-:Y:S05]  /*1c90*/  @!P0 EXIT ;  /* 0x000000000000894d */ /* 0x000fea0003800000 */
[----:B------:R-:W-:-:S09]  /*1ca0*/  UISETP.NE.AND UP0, UPT, UR4, 0x1, UPT ;  /* 0x000000010400788c */ /* 0x000fd2000bf05270 */
[----:B------:R-:W-:Y:S05]  /*1cb0*/  BRA.U !UP0, `(.L_x_42) ;  /* 0x00000005081c7547 */ /* 0x000fea000b800000 */
[----:B--2---:R-:W-:Y:S01]  /*1cc0*/  LEA R29, R3, R0, 0x7 ;  /* 0x00000000031d7211 */ /* 0x004fe200078e38ff */
[----:B------:R-:W-:Y:S03]  /*1cd0*/  BSSY.RECONVERGENT B0, `(.L_x_43) ;  /* 0x0000023000007945 */ /* 0x000fe60003800200 */
[C---:B------:R-:W-:Y:S02]  /*1ce0*/  ISETP.GE.AND P0, PT, R29.reuse, UR7, PT ;  /* 0x000000071d007c0c */ /* 0x040fe4000bf06270 */
[----:B------:R-:W-:-:S04]  /*1cf0*/  IADD3 R27, PT, PT, R29, 0x80, RZ ;  /* 0x000000801d1b7810 */ /* 0x000fc80007ffe0ff */
[----:B------:R-:W-:-:S07]  /*1d00*/  ISETP.GE.AND P1, PT, R27, UR7, PT ;  /* 0x000000071b007c0c */ /* 0x000fce000bf26270 */
[----:B------:R-:W-:Y:S06]  /*1d10*/  @P0 BRA `(.L_x_44) ;  /* 0x0000000000780947 */ /* 0x000fec0003800000 */
[----:B---3--:R-:W-:-:S04]  /*1d20*/  IMAD.WIDE R24, R29, 0x4, R18 ;  /* 0x000000041d187825 */ /* 0x008fc800078e0212 */
[C---:B------:R-:W-:Y:S02]  /*1d30*/  IMAD.WIDE R22, R29.reuse, 0x4, R10 ;  /* 0x000000041d167825 */ /* 0x040fe400078e020a */
[----:B------:R-:W2:Y:S02]  /*1d40*/  LDG.E R25, desc[UR22][R24.64] ;  /* 0x0000001618197981 */ /* 0x000ea4000c1e1900 */
[C---:B------:R-:W-:Y:S02]  /*1d50*/  IMAD.WIDE R20, R29.reuse, 0x4, R6 ;  /* 0x000000041d147825 */ /* 0x040fe400078e0206 */
[----:B------:R-:W2:Y:S04]  /*1d60*/  LDG.E R2, desc[UR22][R22.64] ;  /* 0x0000001616027981 */ /* 0x000ea8000c1e1900 */
[----:B------:R0:W3:Y:S02]  /*1d70*/  LDG.E R26, desc[UR22][R20.64] ;  /* 0x00000016141a7981 */ /* 0x0000e4000c1e1900 */
[----:B0-----:R-:W-:-:S05]  /*1d80*/  IMAD.WIDE R20, R29, 0x4, R14 ;  /* 0x000000041d147825 */ /* 0x001fca00078e020e */
[----:B------:R0:W4:Y:S01]  /*1d90*/  LDG.E R24, desc[UR22][R20.64] ;  /* 0x0000001614187981 */ /* 0x000122000c1e1900 */
[----:B------:R-:W-:Y:S01]  /*1da0*/  UMOV UR4, 0x9999999a ;  /* 0x9999999a00047882 */ /* 0x000fe20000000000 */
[----:B------:R-:W-:Y:S01]  /*1db0*/  UMOV UR5, 0x3fb99999 ;  /* 0x3fb9999900057882 */ /* 0x000fe20000000000 */
[----:B0-----:R-:W-:-:S04]  /*1dc0*/  IMAD.WIDE R20, R29, 0x4, R16 ;  /* 0x000000041d147825 */ /* 0x001fc800078e0210 */
[----:B--2---:R-:W-:-:S04]  /*1dd0*/  FMUL R28, R25, R2 ;  /* 0x00000002191c7220 */ /* 0x004fc80000400000 */
[----:B---3--:R-:W-:Y:S01]  /*1de0*/  FMUL R26, R26, R28 ;  /* 0x0000001c1a1a7220 */ /* 0x008fe20000400000 */
[----:B------:R-:W-:Y:S08]  /*1df0*/  F2F.F64.F32 R4, R25 ;  /* 0x0000001900047310 */ /* 0x000ff00000201800 */
[----:B------:R-:W0:Y:S02]  /*1e00*/  F2F.F64.F32 R22, R26 ;  /* 0x0000001a00167310 */ /* 0x000e240000201800 */
[----:B0-----:R-:W-:-:S06]  /*1e10*/  DFMA R4, R22, -UR4, R4 ;  /* 0x8000000416047c2b */ /* 0x001fcc0008000004 */
[----:B------:R-:W0:Y:S08]  /*1e20*/  F2F.F32.F64 R26, R4 ;  /* 0x00000004001a7310 */ /* 0x000e300000301000 */
[----:B------:R-:W1:Y:S01]  /*1e30*/  F2F.F64.F32 R4, R2 ;  /* 0x0000000200047310 */ /* 0x000e620000201800 */
[----:B0-----:R1:W-:Y:S07]  /*1e40*/  STG.E desc[UR22][R20.64], R26 ;  /* 0x0000001a14007986 */ /* 0x0013ee000c101916 */
[----:B----4-:R-:W0:Y:S01]  /*1e50*/  F2F.F64.F32 R24, R24 ;  /* 0x0000001800187310 */ /* 0x010e220000201800 */
[----:B-1----:R-:W-:-:S08]  /*1e60*/  DMUL R20, R4, UR4 ;  /* 0x0000000404147c28 */ /* 0x002fd00008000000 */
[----:B------:R-:W-:Y:S02]  /*1e70*/  DADD R22, R22, -R20 ;  /* 0x0000000016167229 */ /* 0x000fe40000000814 */
[----:B0-----:R-:W-:-:S06]  /*1e80*/  DFMA R24, R20, UR4, R24 ;  /* 0x0000000414187c2b */ /* 0x001fcc0008000018 */
[----:B------:R-:W-:-:S04]  /*1e90*/  DFMA R22, R22, UR4, R4 ;  /* 0x0000000416167c2b */ /* 0x000fc80008000004 */
[----:B------:R-:W-:Y:S08]  /*1ea0*/  F2F.F32.F64 R25, R24 ;  /* 0x0000001800197310 */ /* 0x000ff00000301000 */
[----:B------:R-:W0:Y:S01]  /*1eb0*/  F2F.F32.F64 R22, R22 ;  /* 0x0000001600167310 */ /* 0x000e220000301000 */
[----:B------:R-:W-:-:S04]  /*1ec0*/  IMAD.WIDE R4, R29, 0x4, R12 ;  /* 0x000000041d047825 */ /* 0x000fc800078e020c */
[----:B------:R-:W-:Y:S01]  /*1ed0*/  IMAD.WIDE R28, R29, 0x4, R8 ;  /* 0x000000041d1c7825 */ /* 0x000fe200078e0208 */
[----:B0-----:R0:W-:Y:S04]  /*1ee0*/  STG.E desc[UR22][R4.64], R22 ;  /* 0x0000001604007986 */ /* 0x0011e8000c101916 */
[----:B------:R0:W-:Y:S02]  /*1ef0*/  STG.E desc[UR22][R28.64], R25 ;  /* 0x000000191c007986 */ /* 0x0001e4000c101916 */
.L_x_44:
[----:B------:R-:W-:Y:S05]  /*1f00*/  BSYNC.RECONVERGENT B0 ;  /* 0x0000000000007941 */ /* 0x000fea0003800200 */
.L_x_43:
[----:B------:R-:W-:Y:S04]  /*1f10*/  BSSY.RECONVERGENT B0, `(.L_x_45) ;  /* 0x0000020000007945 */ /* 0x000fe80003800200 */
[----:B------:R-:W-:Y:S05]  /*1f20*/  @P1 BRA `(.L_x_46) ;  /* 0x0000000000781947 */ /* 0x000fea0003800000 */
[----:B0--3--:R-:W-:-:S04]  /*1f30*/  IMAD.WIDE R4, R27, 0x4, R10 ;  /* 0x000000041b047825 */ /* 0x009fc800078e020a */
        /* <DEDUP_REMOVED lines=18> */
[----:B0-----:R-:W-:-:S06]  /*2060*/  DFMA R24, R20, UR4, R24 ;  /* 0x0000000414187c2b */ /* 0x001fcc0008000018 */
[----:B------:R-:W-:Y:S01]  /*2070*/  DFMA R22, R22, UR4, R4 ;  /* 0x0000000416167c2b */ /* 0x000fe20008000004 */
[----:B------:R-:W0:Y:S08]  /*2080*/  F2F.F32.F64 R2, R28 ;  /* 0x0000001c00027310 */ /* 0x000e300000301000 */
[----:B------:R-:W-:Y:S08]  /*2090*/  F2F.F32.F64 R25, R24 ;  /* 0x0000001800197310 */ /* 0x000ff00000301000 */
[----:B------:R-:W1:Y:S01]  /*20a0*/  F2F.F32.F64 R23, R22 ;  /* 0x0000001600177310 */ /* 0x000e620000301000 */
[----:B------:R-:W-:-:S04]  /*20b0*/  IMAD.WIDE R20, R27, 0x4, R16 ;  /* 0x000000041b147825 */ /* 0x000fc800078e0210 */
[C---:B------:R-:W-:Y:S01]  /*20c0*/  IMAD.WIDE R4, R27.reuse, 0x4, R12 ;  /* 0x000000041b047825 */ /* 0x040fe200078e020c */
[----:B0-----:R2:W-:Y:S03]  /*20d0*/  STG.E desc[UR22][R20.64], R2 ;  /* 0x0000000214007986 */ /* 0x0015e6000c101916 */
[----:B------:R-:W-:Y:S01]  /*20e0*/  IMAD.WIDE R26, R27, 0x4, R8 ;  /* 0x000000041b1a7825 */ /* 0x000fe200078e0208 */
[----:B-1----:R2:W-:Y:S04]  /*20f0*/  STG.E desc[UR22][R4.64], R23 ;  /* 0x0000001704007986 */ /* 0x0025e8000c101916 */
[----:B------:R2:W-:Y:S02]  /*2100*/  STG.E desc[UR22][R26.64], R25 ;  /* 0x000000191a007986 */ /* 0x0005e4000c101916 */
.L_x_46:
[----:B------:R-:W-:Y:S05]  /*2110*/  BSYNC.RECONVERGENT B0 ;  /* 0x0000000000007941 */ /* 0x000fea0003800200 */
.L_x_45:
[----:B------:R-:W-:-:S07]  /*2120*/  IADD3 R3, PT, PT, R3, 0x2, RZ ;  /* 0x0000000203037810 */ /* 0x000fce0007ffe0ff */
.L_x_42:
[----:B--2---:R-:W1:Y:S02]  /*2130*/  LDC R2, c[0x0][0x384] ;  /* 0x0000e100ff027b82 */ /* 0x004e640000000800 */
[----:B-1----:R-:W-:-:S04]  /*2140*/  LOP3.LUT R2, R2, 0x1, RZ, 0xc0, !PT ;  /* 0x0000000102027812 */ /* 0x002fc800078ec0ff */
        /* <DEDUP_REMOVED lines=8> */
[C---:B---3--:R-:W-:Y:S01]  /*21d0*/  IMAD.WIDE R20, R3.reuse, 0x4, R6 ;  /* 0x0000000403147825 */ /* 0x048fe200078e0206 */
[----:B0-----:R-:W2:Y:S05]  /*21e0*/  LDG.E R5, desc[UR22][R10.64] ;  /* 0x000000160a057981 */ /* 0x001eaa000c1e1900 */
        /* <DEDUP_REMOVED lines=8> */
[----:B------:R-:W-:-:S04]  /*2270*/  IMAD.WIDE R12, R3, 0x4, R12 ;  /* 0x00000004030c7825 */ /* 0x000fc800078e020c */
        /* <DEDUP_REMOVED lines=12> */
[----:B------:R-:W0:Y:S08]  /*2340*/  F2F.F32.F64 R23, R22 ;  /* 0x0000001600177310 */ /* 0x000e300000301000 */
[----:B------:R-:W1:Y:S08]  /*2350*/  F2F.F32.F64 R11, R10 ;  /* 0x0000000a000b7310 */ /* 0x000e700000301000 */
[----:B------:R-:W2:Y:S01]  /*2360*/  F2F.F32.F64 R19, R18 ;  /* 0x0000001200137310 */ /* 0x000ea20000301000 */
[----:B0-----:R-:W-:Y:S04]  /*2370*/  STG.E desc[UR22][R16.64], R23 ;  /* 0x0000001710007986 */ /* 0x001fe8000c101916 */
[----:B-1----:R-:W-:Y:S04]  /*2380*/  STG.E desc[UR22][R12.64], R11 ;  /* 0x0000000b0c007986 */ /* 0x002fe8000c101916 */
[----:B--2---:R-:W-:Y:S01]  /*2390*/  STG.E desc[UR22][R8.64], R19 ;  /* 0x0000001308007986 */ /* 0x004fe2000c101916 */
[----:B------:R-:W-:Y:S05]  /*23a0*/  EXIT ;  /* 0x000000000000794d */ /* 0x000fea0003800000 */
.L_x_47:
        /* <DEDUP_REMOVED lines=13> */
.L_x_62:


//--------------------- .text._ZN3cub18CUB_300001_SM_10006detail8for_each13static_kernelINS2_12policy_hub_t12policy_500_tElN6thrust24THRUST_300001_SM_1000_NS8cuda_cub20__uninitialized_copy7functorINS7_6detail15normal_iteratorINS7_10device_ptrIfEEEENS7_7pointerIfNS8_3tagENS7_11use_defaultESI_EEEEEEvT0_T1_ --------------------------
	.section	.text._ZN3cub18CUB_300001_SM_10006detail8for_each13static_kernelINS2_12policy_hub_t12policy_500_tElN6thrust24THRUST_300001_SM_1000_NS8cuda_cub20__uninitialized_copy7functorINS7_6detail15normal_iteratorINS7_10device_ptrIfEEEENS7_7pointerIfNS8_3tagENS7_11use_defaultESI_EEEEEEvT0_T1_,"ax",@progbits
	.align	128
        .global         _ZN3cub18CUB_300001_SM_10006detail8for_each13static_kernelINS2_12policy_hub_t12policy_500_tElN6thrust24THRUST_300001_SM_1000_NS8cuda_cub20__uninitialized_copy7functorINS7_6detail15normal_iteratorINS7_10device_ptrIfEEEENS7_7pointerIfNS8_3tagENS7_11use_defaultESI_EEEEEEvT0_T1_
        .type           _ZN3cub18CUB_300001_SM_10006detail8for_each13static_kernelINS2_12policy_hub_t12policy_500_tElN6thrust24THRUST_300001_SM_1000_NS8cuda_cub20__uninitialized_copy7functorINS7_6detail15normal_iteratorINS7_10device_ptrIfEEEENS7_7pointerIfNS8_3tagENS7_11use_defaultESI_EEEEEEvT0_T1_,@function
        .size           _ZN3cub18CUB_300001_SM_10006detail8for_each13static_kernelINS2_12policy_hub_t12policy_500_tElN6thrust24THRUST_300001_SM_1000_NS8cuda_cub20__uninitialized_copy7functorINS7_6detail15normal_iteratorINS7_10device_ptrIfEEEENS7_7pointerIfNS8_3tagENS7_11use_defaultESI_EEEEEEvT0_T1_,(.L_x_63 - _ZN3cub18CUB_300001_SM_10006detail8for_each13static_kernelINS2_12policy_hub_t12policy_500_tElN6thrust24THRUST_300001_SM_1000_NS8cuda_cub20__uninitialized_copy7functorINS7_6detail15normal_iteratorINS7_10device_ptrIfEEEENS7_7pointerIfNS8_3tagENS7_11use_defaultESI_EEEEEEvT0_T1_)
        .other          _ZN3cub18CUB_300001_SM_10006detail8for_each13static_kernelINS2_12policy_hub_t12policy_500_tElN6thrust24THRUST_300001_SM_1000_NS8cuda_cub20__uninitialized_copy7functorINS7_6detail15normal_iteratorINS7_10device_ptrIfEEEENS7_7pointerIfNS8_3tagENS7_11use_defaultESI_EEEEEEvT0_T1_,@"STO_CUDA_ENTRY STV_DEFAULT"
_ZN3cub18CUB_300001_SM_10006detail8for_each13static_kernelINS2_12policy_hub_t12policy_500_tElN6thrust24THRUST_300001_SM_1000_NS8cuda_cub20__uninitialized_copy7functorINS7_6detail15normal_iteratorINS7_10device_ptrIfEEEENS7_7pointerIfNS8_3tagENS7_11use_defaultESI_EEEEEEvT0_T1_:
.text._ZN3cub18CUB_300001_SM_10006detail8for_each13static_kernelINS2_12policy_hub_t12policy_500_tElN6thrust24THRUST_300001_SM_1000_NS8cuda_cub20__uninitialized_copy7functorINS7_6detail15normal_iteratorINS7_10device_ptrIfEEEENS7_7pointerIfNS8_3tagENS7_11use_defaultESI_EEEEEEvT0_T1_:
[----:B------:R-:W-:Y:S08]  /*0000*/  LDC R1, c[0x0][0x37c] ;  /* 0x0000df00ff017b82 */ /* 0x000ff00000000800 */
[----:B------:R-:W0:Y:S01]  /*0010*/  S2UR UR4, SR_CTAID.X ;  /* 0x00000000000479c3 */ /* 0x000e220000002500 */
[----:B------:R-:W1:Y:S01]  /*0020*/  LDCU.64 UR6, c[0x0][0x380] ;  /* 0x00007000ff0677ac */ /* 0x000e620008000a00 */
[----:B------:R-:W2:Y:S01]  /*0030*/  LDCU.64 UR8, c[0x0][0x358] ;  /* 0x00006b00ff0877ac */ /* 0x000ea20008000a00 */
[----:B0-----:R-:W-:-:S04]  /*0040*/  UIMAD.WIDE.U32 UR4, UR4, 0x200, URZ ;  /* 0x00000200040478a5 */ /* 0x001fc8000f8e00ff */
[----:B-1----:R-:W-:-:S04]  /*0050*/  UIADD3 UR6, UP0, UPT, -UR4, UR6, URZ ;  /* 0x0000000604067290 */ /* 0x002fc8000ff1e1ff */
[----:B------:R-:W-:Y:S02]  /*0060*/  UIADD3.X UR7, UPT, UPT, ~UR5, UR7, URZ, UP0, !UPT ;  /* 0x0000000705077290 */ /* 0x000fe400087fe5ff */
[----:B------:R-:W-:-:S04]  /*0070*/  UISETP.GE.U32.AND UP0, UPT, UR6, 0x200, UPT ;  /* 0x000002000600788c */ /* 0x000fc8000bf06070 */
[----:B------:R-:W-:-:S09]  /*0080*/  UISETP.GE.AND.EX UP0, UPT, UR7, URZ, UPT, UP0 ;  /* 0x000000ff0700728c */ /* 0x000fd2000bf06300 */
[----:B--2---:R-:W-:Y:S05]  /*0090*/  BRA.U !UP0, `(.L_x_48) ;  /* 0x0000000108407547 */ /* 0x004fea000b800000 */
[----:B------:R-:W0:Y:S01]  /*00a0*/  S2R R0, SR_TID.X ;  /* 0x0000000000007919 */ /* 0x000e220000002100 */
[----:B------:R-:W1:Y:S01]  /*00b0*/  LDCU.64 UR10, c[0x0][0x388] ;  /* 0x00007100ff0a77ac */ /* 0x000e620008000a00 */
[----:B0-----:R-:W-:-:S05]  /*00c0*/  IADD3 R0, P0, PT, R0, UR4, RZ ;  /* 0x0000000400007c10 */ /* 0x001fca000ff1e0ff */
[----:B------:R-:W-:Y:S02]  /*00d0*/  IMAD.X R3, RZ, RZ, UR5, P0 ;  /* 0x00000005ff037e24 */ /* 0x000fe400080e06ff */
[----:B------:R-:W-:-:S03]  /*00e0*/  IMAD.SHL.U32 R4, R0, 0x4, RZ ;  /* 0x0000000400047824 */ /* 0x000fc600078e00ff */
[----:B------:R-:W-:Y:S02]  /*00f0*/  SHF.L.U64.HI R0, R0, 0x2, R3 ;  /* 0x0000000200007819 */ /* 0x000fe40000010203 */
[----:B-1----:R-:W-:-:S04]  /*0100*/  IADD3 R2, P0, PT, R4, UR10, RZ ;  /* 0x0000000a04027c10 */ /* 0x002fc8000ff1e0ff */
[----:B------:R-:W-:Y:S01]  /*0110*/  IADD3.X R3, PT, PT, R0, UR11, RZ, P0, !PT ;  /* 0x0000000b00037c10 */ /* 0x000fe200087fe4ff */
[----:B------:R-:W0:Y:S04]  /*0120*/  LDCU.64 UR10, c[0x0][0x390] ;  /* 0x00007200ff0a77ac */ /* 0x000e280008000a00 */
[----:B------:R-:W2:Y:S01]  /*0130*/  LDG.E R7, desc[UR8][R2.64] ;  /* 0x0000000802077981 */ /* 0x000ea2000c1e1900 */
[----:B0-----:R-:W-:-:S04]  /*0140*/  IADD3 R4, P0, PT, R4, UR10, RZ ;  /* 0x0000000a04047c10 */ /* 0x001fc8000ff1e0ff */
[----:B------:R-:W-:-:S05]  /*0150*/  IADD3.X R5, PT, PT, R0, UR11, RZ, P0, !PT ;  /* 0x0000000b00057c10 */ /* 0x000fca00087fe4ff */
[----:B--2---:R-:W-:Y:S04]  /*0160*/  STG.E desc[UR8][R4.64], R7 ;  /* 0x0000000704007986 */ /* 0x004fe8000c101908 */
[----:B------:R-:W2:Y:S04]  /*0170*/  LDG.E R9, desc[UR8][R2.64+0x400] ;  /* 0x0004000802097981 */ /* 0x000ea8000c1e1900 */
[----:B--2---:R-:W-:Y:S01]  /*0180*/  STG.E desc[UR8][R4.64+0x400], R9 ;  /* 0x0004000904007986 */ /* 0x004fe2000c101908 */
[----:B------:R-:W-:Y:S05]  /*0190*/  EXIT ;  /* 0x000000000000794d */ /* 0x000fea0003800000 */
.L_x_48:
[----:B------:R-:W0:Y:S01]  /*01a0*/  S2R R0, SR_TID.X ;  /* 0x0000000000007919 */ /* 0x000e220000002100 */
[----:B------:R-:W-:Y:S01]  /*01b0*/  USHF.R.S32.HI UR7, URZ, 0x1f, UR6 ;  /* 0x0000001fff077899 */ /* 0x000fe20008011406 */
[----:B------:R-:W-:Y:S05]  /*01c0*/  BSSY.RECONVERGENT B0, `(.L_x_49) ;  /* 0x0000015000007945 */ /* 0x000fea0003800200 */
[----:B------:R-:W-:Y:S01]  /*01d0*/  IMAD.U32 R3, RZ, RZ, UR7 ;  /* 0x00000007ff037e24 */ /* 0x000fe2000f8e00ff */
[C---:B0-----:R-:W-:Y:S01]  /*01e0*/  ISETP.LT.U32.AND P0, PT, R0.reuse, UR6, PT ;  /* 0x0000000600007c0c */ /* 0x041fe2000bf01070 */
[----:B------:R-:W-:-:S03]  /*01f0*/  VIADD R2, R0, 0x100 ;  /* 0x0000010000027836 */ /* 0x000fc60000000000 */
[----:B------:R-:W-:Y:S02]  /*0200*/  ISETP.GT.AND.EX P0, PT, R3, RZ, PT, P0 ;  /* 0x000000ff0300720c */ /* 0x000fe40003f04300 */
[----:B------:R-:W-:Y:S01]  /*0210*/  ISETP.LT.U32.AND P1, PT, R2, UR6, PT ;  /* 0x0000000602007c0c */ /* 0x000fe2000bf21070 */
[----:B------:R-:W-:-:S05]  /*0220*/  IMAD.U32 R2, RZ, RZ, UR7 ;  /* 0x00000007ff027e24 */ /* 0x000fca000f8e00ff */
[----:B------:R-:W-:-:S05]  /*0230*/  ISETP.GT.AND.EX P1, PT, R2, RZ, PT, P1 ;  /* 0x000000ff0200720c */ /* 0x000fca0003f24310 */
[----:B------:R-:W-:Y:S08]  /*0240*/  @!P0 BRA `(.L_x_50) ;  /* 0x0000000000308947 */ /* 0x000ff00003800000 */
[----:B------:R-:W0:Y:S01]  /*0250*/  LDCU.64 UR10, c[0x0][0x388] ;  /* 0x00007100ff0a77ac */ /* 0x000e220008000a00 */
[----:B------:R-:W-:-:S05]  /*0260*/  IADD3 R2, P0, PT, R0, UR4, RZ ;  /* 0x0000000400027c10 */ /* 0x000fca000ff1e0ff */
[----:B------:R-:W-:Y:S02]  /*0270*/  IMAD.X R3, RZ, RZ, UR5, P0 ;  /* 0x00000005ff037e24 */ /* 0x000fe400080e06ff */
[----:B------:R-:W-:-:S03]  /*0280*/  IMAD.SHL.U32 R4, R2, 0x4, RZ ;  /* 0x0000000402047824 */ /* 0x000fc600078e00ff */
[----:B------:R-:W-:Y:S02]  /*0290*/  SHF.L.U64.HI R5, R2, 0x2, R3 ;  /* 0x0000000202057819 */ /* 0x000fe40000010203 */
[----:B0-----:R-:W-:-:S04]  /*02a0*/  IADD3 R2, P0, PT, R4, UR10, RZ ;  /* 0x0000000a04027c10 */ /* 0x001fc8000ff1e0ff */
[----:B------:R-:W-:Y:S01]  /*02b0*/  IADD3.X R3, PT, PT, R5, UR11, RZ, P0, !PT ;  /* 0x0000000b05037c10 */ /* 0x000fe200087fe4ff */
[----:B------:R-:W0:Y:S05]  /*02c0*/  LDCU.64 UR10, c[0x0][0x390] ;  /* 0x00007200ff0a77ac */ /* 0x000e2a0008000a00 */
[----:B------:R-:W2:Y:S01]  /*02d0*/  LDG.E R3, desc[UR8][R2.64] ;  /* 0x0000000802037981 */ /* 0x000ea2000c1e1900 */
[----:B0-----:R-:W-:-:S04]  /*02e0*/  IADD3 R4, P0, PT, R4, UR10, RZ ;  /* 0x0000000a04047c10 */ /* 0x001fc8000ff1e0ff */
[----:B------:R-:W-:-:S05]  /*02f0*/  IADD3.X R5, PT, PT, R5, UR11, RZ, P0, !PT ;  /* 0x0000000b05057c10 */ /* 0x000fca00087fe4ff */
[----:B--2---:R0:W-:Y:S04]  /*0300*/  STG.E desc[UR8][R4.64], R3 ;  /* 0x0000000304007986 */ /* 0x0041e8000c101908 */
.L_x_50:
[----:B------:R-:W-:Y:S05]  /*0310*/  BSYNC.RECONVERGENT B0 ;  /* 0x0000000000007941 */ /* 0x000fea0003800200 */
.L_x_49:
[----:B------:R-:W-:Y:S05]  /*0320*/  @!P1 EXIT ;  /* 0x000000000000994d */ /* 0x000fea0003800000 */
[----:B------:R-:W1:Y:S01]  /*0330*/  LDCU.64 UR6, c[0x0][0x388] ;  /* 0x00007100ff0677ac */ /* 0x000e620008000a00 */
[----:B------:R-:W-:-:S05]  /*0340*/  IADD3 R0, P0, PT, R0, UR4, RZ ;  /* 0x0000000400007c10 */ /* 0x000fca000ff1e0ff */
[----:B0-----:R-:W-:Y:S02]  /*0350*/  IMAD.X R3, RZ, RZ, UR5, P0 ;  /* 0x00000005ff037e24 */ /* 0x001fe400080e06ff */
[----:B------:R-:W-:-:S03]  /*0360*/  IMAD.SHL.U32 R4, R0, 0x4, RZ ;  /* 0x0000000400047824 */ /* 0x000fc600078e00ff */
[----:B------:R-:W-:Y:S02]  /*0370*/  SHF.L.U64.HI R0, R0, 0x2, R3 ;  /* 0x0000000200007819 */ /* 0x000fe40000010203 */
[----:B-1----:R-:W-:-:S04]  /*0380*/  IADD3 R2, P0, PT, R4, UR6, RZ ;  /* 0x0000000604027c10 */ /* 0x002fc8000ff1e0ff */
[----:B------:R-:W-:Y:S01]  /*0390*/  IADD3.X R3, PT, PT, R0, UR7, RZ, P0, !PT ;  /* 0x0000000700037c10 */ /* 0x000fe200087fe4ff */
[----:B------:R-:W0:Y:S05]  /*03a0*/  LDCU.64 UR6, c[0x0][0x390] ;  /* 0x00007200ff0677ac */ /* 0x000e2a0008000a00 */
[----:B------:R-:W2:Y:S01]  /*03b0*/  LDG.E R3, desc[UR8][R2.64+0x400] ;  /* 0x0004000802037981 */ /* 0x000ea2000c1e1900 */
[----:B0-----:R-:W-:-:S04]  /*03c0*/  IADD3 R4, P0, PT, R4, UR6, RZ ;  /* 0x0000000604047c10 */ /* 0x001fc8000ff1e0ff */
[----:B------:R-:W-:-:S05]  /*03d0*/  IADD3.X R5, PT, PT, R0, UR7, RZ, P0, !PT ;  /* 0x0000000700057c10 */ /* 0x000fca00087fe4ff */
[----:B--2---:R-:W-:Y:S01]  /*03e0*/  STG.E desc[UR8][R4.64+0x400], R3 ;  /* 0x0004000304007986 */ /* 0x004fe2000c101908 */
[----:B------:R-:W-:Y:S05]  /*03f0*/  EXIT ;  /* 0x000000000000794d */ /* 0x000fea0003800000 */
.L_x_51:
        /* <DEDUP_REMOVED lines=16> */
.L_x_63:


//--------------------- .text._ZN3cub18CUB_300001_SM_10006detail8for_each13static_kernelINS2_12policy_hub_t12policy_500_tElN6thrust24THRUST_300001_SM_1000_NS8cuda_cub10__tabulate7functorINS7_6detail15normal_iteratorINS7_10device_ptrIfEEEENS7_6system6detail7generic6detail22compute_sequence_valueIdvEElEEEEvT0_T1_ --------------------------
	.section	.text._ZN3cub18CUB_300001_SM_10006detail8for_each13static_kernelINS2_12policy_hub_t12policy_500_tElN6thrust24THRUST_300001_SM_1000_NS8cuda_cub10__tabulate7functorINS7_6detail15normal_iteratorINS7_10device_ptrIfEEEENS7_6system6detail7generic6detail22compute_sequence_valueIdvEElEEEEvT0_T1_,"ax",@progbits
	.align	128
        .global         _ZN3cub18CUB_300001_SM_10006detail8for_each13static_kernelINS2_12policy_hub_t12policy_500_tElN6thrust24THRUST_300001_SM_1000_NS8cuda_cub10__tabulate7functorINS7_6detail15normal_iteratorINS7_10device_ptrIfEEEENS7_6system6detail7generic6detail22compute_sequence_valueIdvEElEEEEvT0_T1_
        .type           _ZN3cub18CUB_300001_SM_10006detail8for_each13static_kernelINS2_12policy_hub_t12policy_500_tElN6thrust24THRUST_300001_SM_1000_NS8cuda_cub10__tabulate7functorINS7_6detail15normal_iteratorINS7_10device_ptrIfEEEENS7_6system6detail7generic6detail22compute_sequence_valueIdvEElEEEEvT0_T1_,@function
        .size           _ZN3cub18CUB_300001_SM_10006detail8for_each13static_kernelINS2_12policy_hub_t12policy_500_tElN6thrust24THRUST_300001_SM_1000_NS8cuda_cub10__tabulate7functorINS7_6detail15normal_iteratorINS7_10device_ptrIfEEEENS7_6system6detail7generic6detail22compute_sequence_valueIdvEElEEEEvT0_T1_,(.L_x_64 - _ZN3cub18CUB_300001_SM_10006detail8for_each13static_kernelINS2_12policy_hub_t12policy_500_tElN6thrust24THRUST_300001_SM_1000_NS8cuda_cub10__tabulate7functorINS7_6detail15normal_iteratorINS7_10device_ptrIfEEEENS7_6system6detail7generic6detail22compute_sequence_valueIdvEElEEEEvT0_T1_)
        .other          _ZN3cub18CUB_300001_SM_10006detail8for_each13static_kernelINS2_12policy_hub_t12policy_500_tElN6thrust24THRUST_300001_SM_1000_NS8cuda_cub10__tabulate7functorINS7_6detail15normal_iteratorINS7_10device_ptrIfEEEENS7_6system6detail7generic6detail22compute_sequence_valueIdvEElEEEEvT0_T1_,@"STO_CUDA_ENTRY STV_DEFAULT"
_ZN3cub18CUB_300001_SM_10006detail8for_each13static_kernelINS2_12policy_hub_t12policy_500_tElN6thrust24THRUST_300001_SM_1000_NS8cuda_cub10__tabulate7functorINS7_6detail15normal_iteratorINS7_10device_ptrIfEEEENS7_6system6detail7generic6detail22compute_sequence_valueIdvEElEEEEvT0_T1_:
.text._ZN3cub18CUB_300001_SM_10006detail8for_each13static_kernelINS2_12policy_hub_t12policy_500_tElN6thrust24THRUST_300001_SM_1000_NS8cuda_cub10__tabulate7functorINS7_6detail15normal_iteratorINS7_10device_ptrIfEEEENS7_6system6detail7generic6detail22compute_sequence_valueIdvEElEEEEvT0_T1_:
        /* <DEDUP_REMOVED lines=11> */
[----:B------:R-:W1:Y:S01]  /*00b0*/  LDC.64 R12, c[0x0][0x390] ;  /* 0x0000e400ff0c7b82 */ /* 0x000e620000000a00 */
[----:B------:R-:W2:Y:S07]  /*00c0*/  LDCU.64 UR10, c[0x0][0x388] ;  /* 0x00007100ff0a77ac */ /* 0x000eae0008000a00 */
[----:B------:R-:W1:Y:S01]  /*00d0*/  LDC.64 R6, c[0x0][0x398] ;  /* 0x0000e600ff067b82 */ /* 0x000e620000000a00 */
[----:B0-----:R-:W-:-:S05]  /*00e0*/  IADD3 R8, P0, PT, R8, UR4, RZ ;  /* 0x0000000408087c10 */ /* 0x001fca000ff1e0ff */
[----:B------:R-:W-:Y:S01]  /*00f0*/  IMAD.X R9, RZ, RZ, UR5, P0 ;  /* 0x00000005ff097e24 */ /* 0x000fe200080e06ff */
[----:B------:R-:W-:-:S03]  /*0100*/  IADD3 R10, P0, PT, R8, 0x100, RZ ;  /* 0x00000100080a7810 */ /* 0x000fc60007f1e0ff */
[----:B------:R-:W1:Y:S02]  /*0110*/  I2F.F64.U64 R2, R8 ;  /* 0x0000000800027312 */ /* 0x000e640000301800 */
[----:B------:R-:W-:-:S06]  /*0120*/  IMAD.X R11, RZ, RZ, R9, P0 ;  /* 0x000000ffff0b7224 */ /* 0x000fcc00000e0609 */
[----:B------:R-:W0:Y:S01]  /*0130*/  I2F.F64.U64 R4, R10 ;  /* 0x0000000a00047312 */ /* 0x000e220000301800 */
[-CC-:B-1----:R-:W-:Y:S02]  /*0140*/  DFMA R2, R2, R6.reuse, R12.reuse ;  /* 0x000000060202722b */ /* 0x182fe4000000000c */
[----:B0-----:R-:W-:-:S08]  /*0150*/  DFMA R6, R4, R6, R12 ;  /* 0x000000060406722b */ /* 0x001fd0000000000c */
[----:B------:R-:W0:Y:S01]  /*0160*/  F2F.F32.F64 R3, R2 ;  /* 0x0000000200037310 */ /* 0x000e220000301000 */
[----:B--2---:R-:W-:-:S04]  /*0170*/  LEA R4, P0, R8, UR10, 0x2 ;  /* 0x0000000a08047c11 */ /* 0x004fc8000f8010ff */
[----:B------:R-:W-:-:S03]  /*0180*/  LEA.HI.X R5, R8, UR11, R9, 0x2, P0 ;  /* 0x0000000b08057c11 */ /* 0x000fc600080f1409 */
[----:B------:R-:W1:Y:S02]  /*0190*/  F2F.F32.F64 R7, R6 ;  /* 0x0000000600077310 */ /* 0x000e640000301000 */
[----:B0-----:R-:W-:Y:S04]  /*01a0*/  STG.E desc[UR8][R4.64], R3 ;  /* 0x0000000304007986 */ /* 0x001fe8000c101908 */
[----:B-1----:R-:W-:Y:S01]  /*01b0*/  STG.E desc[UR8][R4.64+0x400], R7 ;  /* 0x0004000704007986 */ /* 0x002fe2000c101908 */
[----:B------:R-:W-:Y:S05]  /*01c0*/  EXIT ;  /* 0x000000000000794d */ /* 0x000fea0003800000 */
.L_x_52:
[----:B------:R-:W0:Y:S01]  /*01d0*/  S2R R2, SR_TID.X ;  /* 0x0000000000027919 */ /* 0x000e220000002100 */
[----:B------:R-:W-:Y:S01]  /*01e0*/  USHF.R.S32.HI UR7, URZ, 0x1f, UR6 ;  /* 0x0000001fff077899 */ /* 0x000fe20008011406 */
[----:B------:R-:W-:Y:S05]  /*01f0*/  BSSY.RECONVERGENT B0, `(.L_x_53) ;  /* 0x0000014000007945 */ /* 0x000fea0003800200 */
[----:B------:R-:W-:Y:S02]  /*0200*/  IMAD.U32 R3, RZ, RZ, UR7 ;  /* 0x00000007ff037e24 */ /* 0x000fe4000f8e00ff */
[----:B------:R-:W-:Y:S01]  /*0210*/  IMAD.U32 R4, RZ, RZ, UR7 ;  /* 0x00000007ff047e24 */ /* 0x000fe2000f8e00ff */
[C---:B0-----:R-:W-:Y:S01]  /*0220*/  ISETP.LT.U32.AND P0, PT, R2.reuse, UR6, PT ;  /* 0x0000000602007c0c */ /* 0x041fe2000bf01070 */
[----:B------:R-:W-:-:S03]  /*0230*/  VIADD R0, R2, 0x100 ;  /* 0x0000010002007836 */ /* 0x000fc60000000000 */
[----:B------:R-:W-:Y:S02]  /*0240*/  ISETP.GT.AND.EX P0, PT, R3, RZ, PT, P0 ;  /* 0x000000ff0300720c */ /* 0x000fe40003f04300 */
[----:B------:R-:W-:-:S04]  /*0250*/  ISETP.LT.U32.AND P1, PT, R0, UR6, PT ;  /* 0x0000000600007c0c */ /* 0x000fc8000bf21070 */
[----:B------:R-:W-:-:S07]  /*0260*/  ISETP.GT.AND.EX P1, PT, R4, RZ, PT, P1 ;  /* 0x000000ff0400720c */ /* 0x000fce0003f24310 */
[----:B------:R-:W-:Y:S06]  /*0270*/  @!P0 BRA `(.L_x_54) ;  /* 0x00000000002c8947 */ /* 0x000fec0003800000 */
[----:B------:R-:W-:Y:S01]  /*0280*/  IADD3 R2, P0, PT, R2, UR4, RZ ;  /* 0x0000000402027c10 */ /* 0x000fe2000ff1e0ff */
[----:B------:R-:W0:Y:S01]  /*0290*/  LDC.64 R8, c[0x0][0x390] ;  /* 0x0000e400ff087b82 */ /* 0x000e220000000a00 */
[----:B------:R-:W1:Y:S03]  /*02a0*/  LDCU.64 UR10, c[0x0][0x388] ;  /* 0x00007100ff0a77ac */ /* 0x000e660008000a00 */
[----:B------:R-:W-:-:S04]  /*02b0*/  IMAD.X R3, RZ, RZ, UR5, P0 ;  /* 0x00000005ff037e24 */ /* 0x000fc800080e06ff */
[----:B------:R-:W0:Y:S01]  /*02c0*/  LDC.64 R6, c[0x0][0x398] ;  /* 0x0000e600ff067b82 */ /* 0x000e220000000a00 */
[----:B------:R-:W0:Y:S02]  /*02d0*/  I2F.F64.U64 R4, R2 ;  /* 0x0000000200047312 */ /* 0x000e240000301800 */
[----:B0-----:R-:W-:Y:S01]  /*02e0*/  DFMA R4, R4, R6, R8 ;  /* 0x000000060404722b */ /* 0x001fe20000000008 */
[----:B-1----:R-:W-:-:S04]  /*02f0*/  LEA R6, P0, R2, UR10, 0x2 ;  /* 0x0000000a02067c11 */ /* 0x002fc8000f8010ff */
[----:B------:R-:W-:-:S05]  /*0300*/  LEA.HI.X R7, R2, UR11, R3, 0x2, P0 ;  /* 0x0000000b02077c11 */ /* 0x000fca00080f1403 */
[----:B------:R-:W0:Y:S02]  /*0310*/  F2F.F32.F64 R5, R4 ;  /* 0x0000000400057310 */ /* 0x000e240000301000 */
[----:B0-----:R0:W-:Y:S02]  /*0320*/  STG.E desc[UR8][R6.64], R5 ;  /* 0x0000000506007986 */ /* 0x0011e4000c101908 */
.L_x_54:
[----:B------:R-:W-:Y:S05]  /*0330*/  BSYNC.RECONVERGENT B0 ;  /* 0x0000000000007941 */ /* 0x000fea0003800200 */
.L_x_53:
[----:B------:R-:W-:Y:S05]  /*0340*/  @!P1 EXIT ;  /* 0x000000000000994d */ /* 0x000fea0003800000 */
[----:B------:R-:W-:Y:S01]  /*0350*/  IADD3 R4, P0, PT, R0, UR4, RZ ;  /* 0x0000000400047c10 */ /* 0x000fe2000ff1e0ff */
[----:B------:R-:W1:Y:S01]  /*0360*/  LDC.64 R8, c[0x0][0x390] ;  /* 0x0000e400ff087b82 */ /* 0x000e620000000a00 */
[----:B------:R-:W2:Y:S03]  /*0370*/  LDCU.64 UR6, c[0x0][0x388] ;  /* 0x00007100ff0677ac */ /* 0x000ea60008000a00 */
[----:B0-----:R-:W-:-:S04]  /*0380*/  IMAD.X R5, RZ, RZ, UR5, P0 ;  /* 0x00000005ff057e24 */ /* 0x001fc800080e06ff */
[----:B------:R-:W1:Y:S01]  /*0390*/  LDC.64 R6, c[0x0][0x398] ;  /* 0x0000e600ff067b82 */ /* 0x000e620000000a00 */
[----:B------:R-:W1:Y:S02]  /*03a0*/  I2F.F64.U64 R2, R4 ;  /* 0x0000000400027312 */ /* 0x000e640000301800 */
[----:B-1----:R-:W-:Y:S01]  /*03b0*/  DFMA R2, R2, R6, R8 ;  /* 0x000000060202722b */ /* 0x002fe20000000008 */
[----:B--2---:R-:W-:-:S04]  /*03c0*/  LEA R6, P0, R4, UR6, 0x2 ;  /* 0x0000000604067c11 */ /* 0x004fc8000f8010ff */
[----:B------:R-:W-:-:S05]  /*03d0*/  LEA.HI.X R7, R4, UR7, R5, 0x2, P0 ;  /* 0x0000000704077c11 */ /* 0x000fca00080f1405 */
[----:B------:R-:W0:Y:S02]  /*03e0*/  F2F.F32.F64 R3, R2 ;  /* 0x0000000200037310 */ /* 0x000e240000301000 */
[----:B0-----:R-:W-:Y:S01]  /*03f0*/  STG.E desc[UR8][R6.64], R3 ;  /* 0x0000000306007986 */ /* 0x001fe2000c101908 */
[----:B------:R-:W-:Y:S05]  /*0400*/  EXIT ;  /* 0x000000000000794d */ /* 0x000fea0003800000 */
.L_x_55:
        /* <DEDUP_REMOVED lines=15> */
.L_x_64:


//--------------------- .text._ZN3cub18CUB_300001_SM_10006detail8for_each13static_kernelINS2_12policy_hub_t12policy_500_tElN6thrust24THRUST_300001_SM_1000_NS8cuda_cub6__fill7functorINS7_6detail15normal_iteratorINS7_10device_ptrIfEEEEdEEEEvT0_T1_ --------------------------
	.section	.text._ZN3cub18CUB_300001_SM_10006detail8for_each13static_kernelINS2_12policy_hub_t12policy_500_tElN6thrust24THRUST_300001_SM_1000_NS8cuda_cub6__fill7functorINS7_6detail15normal_iteratorINS7_10device_ptrIfEEEEdEEEEvT0_T1_,"ax",@progbits
	.align	128
        .global         _ZN3cub18CUB_300001_SM_10006detail8for_each13static_kernelINS2_12policy_hub_t12policy_500_tElN6thrust24THRUST_300001_SM_1000_NS8cuda_cub6__fill7functorINS7_6detail15normal_iteratorINS7_10device_ptrIfEEEEdEEEEvT0_T1_
        .type           _ZN3cub18CUB_300001_SM_10006detail8for_each13static_kernelINS2_12policy_hub_t12policy_500_tElN6thrust24THRUST_300001_SM_1000_NS8cuda_cub6__fill7functorINS7_6detail15normal_iteratorINS7_10device_ptrIfEEEEdEEEEvT0_T1_,@function
        .size           _ZN3cub18CUB_300001_SM_10006detail8for_each13static_kernelINS2_12policy_hub_t12policy_500_tElN6thrust24THRUST_300001_SM_1000_NS8cuda_cub6__fill7functorINS7_6detail15normal_iteratorINS7_10device_ptrIfEEEEdEEEEvT0_T1_,(.L_x_65 - _ZN3cub18CUB_300001_SM_10006detail8for_each13static_kernelINS2_12policy_hub_t12policy_500_tElN6thrust24THRUST_300001_SM_1000_NS8cuda_cub6__fill7functorINS7_6detail15normal_iteratorINS7_10device_ptrIfEEEEdEEEEvT0_T1_)
        .other          _ZN3cub18CUB_300001_SM_10006detail8for_each13static_kernelINS2_12policy_hub_t12policy_500_tElN6thrust24THRUST_300001_SM_1000_NS8cuda_cub6__fill7functorINS7_6detail15normal_iteratorINS7_10device_ptrIfEEEEdEEEEvT0_T1_,@"STO_CUDA_ENTRY STV_DEFAULT"
_ZN3cub18CUB_300001_SM_10006detail8for_each13static_kernelINS2_12policy_hub_t12policy_500_tElN6thrust24THRUST_300001_SM_1000_NS8cuda_cub6__fill7functorINS7_6detail15normal_iteratorINS7_10device_ptrIfEEEEdEEEEvT0_T1_:
.text._ZN3cub18CUB_300001_SM_10006detail8for_each13static_kernelINS2_12policy_hub_t12policy_500_tElN6thrust24THRUST_300001_SM_1000_NS8cuda_cub6__fill7functorINS7_6detail15normal_iteratorINS7_10device_ptrIfEEEEdEEEEvT0_T1_:
        /* <DEDUP_REMOVED lines=12> */
[----:B------:R-:W2:Y:S01]  /*00c0*/  LDCU.64 UR10, c[0x0][0x388] ;  /* 0x00007100ff0a77ac */ /* 0x000ea20008000a00 */
[----:B-1----:R-:W1:Y:S01]  /*00d0*/  F2F.F32.F64 R5, UR6 ;  /* 0x0000000600057d10 */ /* 0x002e620008301000 */
[----:B0-----:R-:W-:-:S05]  /*00e0*/  IADD3 R0, P0, PT, R0, UR4, RZ ;  /* 0x0000000400007c10 */ /* 0x001fca000ff1e0ff */
[----:B------:R-:W-:Y:S01]  /*00f0*/  IMAD.X R3, RZ, RZ, UR5, P0 ;  /* 0x00000005ff037e24 */ /* 0x000fe200080e06ff */
[----:B--2---:R-:W-:-:S04]  /*0100*/  LEA R2, P0, R0, UR10, 0x2 ;  /* 0x0000000a00027c11 */ /* 0x004fc8000f8010ff */
[----:B------:R-:W-:-:S05]  /*0110*/  LEA.HI.X R3, R0, UR11, R3, 0x2, P0 ;  /* 0x0000000b00037c11 */ /* 0x000fca00080f1403 */
[----:B-1----:R-:W-:Y:S04]  /*0120*/  STG.E desc[UR8][R2.64], R5 ;  /* 0x0000000502007986 */ /* 0x002fe8000c101908 */
[----:B------:R-:W-:Y:S01]  /*0130*/  STG.E desc[UR8][R2.64+0x400], R5 ;  /* 0x0004000502007986 */ /* 0x000fe2000c101908 */
[----:B------:R-:W-:Y:S05]  /*0140*/  EXIT ;  /* 0x000000000000794d */ /* 0x000fea0003800000 */
.L_x_56:
[----:B------:R-:W0:Y:S01]  /*0150*/  S2R R0, SR_TID.X ;  /* 0x0000000000007919 */ /* 0x000e220000002100 */
[----:B------:R-:W1:Y:S01]  /*0160*/  LDCU.64 UR10, c[0x0][0x390] ;  /* 0x00007200ff0a77ac */ /* 0x000e620008000a00 */
[----:B------:R-:W2:Y:S01]  /*0170*/  LDCU.64 UR12, c[0x0][0x388] ;  /* 0x00007100ff0c77ac */ /* 0x000ea20008000a00 */
[----:B------:R-:W-:-:S06]  /*0180*/  USHF.R.S32.HI UR7, URZ, 0x1f, UR6 ;  /* 0x0000001fff077899 */ /* 0x000fcc0008011406 */
[----:B------:R-:W-:Y:S02]  /*0190*/  IMAD.U32 R3, RZ, RZ, UR7 ;  /* 0x00000007ff037e24 */ /* 0x000fe4000f8e00ff */
[----:B------:R-:W-:Y:S01]  /*01a0*/  IMAD.U32 R4, RZ, RZ, UR7 ;  /* 0x00000007ff047e24 */ /* 0x000fe2000f8e00ff */
[----:B-1----:R-:W1:Y:S01]  /*01b0*/  F2F.F32.F64 R5, UR10 ;  /* 0x0000000a00057d10 */ /* 0x002e620008301000 */
[C---:B0-----:R-:W-:Y:S01]  /*01c0*/  VIADD R2, R0.reuse, 0x100 ;  /* 0x0000010000027836 */ /* 0x041fe20000000000 */
[C---:B------:R-:W-:Y:S02]  /*01d0*/  ISETP.LT.U32.AND P0, PT, R0.reuse, UR6, PT ;  /* 0x0000000600007c0c */ /* 0x040fe4000bf01070 */
[----:B------:R-:W-:Y:S02]  /*01e0*/  IADD3 R0, P2, PT, R0, UR4, RZ ;  /* 0x0000000400007c10 */ /* 0x000fe4000ff5e0ff */
[----:B------:R-:W-:Y:S02]  /*01f0*/  ISETP.LT.U32.AND P1, PT, R2, UR6, PT ;  /* 0x0000000602007c0c */ /* 0x000fe4000bf21070 */
[----:B------:R-:W-:Y:S01]  /*0200*/  ISETP.GT.AND.EX P0, PT, R3, RZ, PT, P0 ;  /* 0x000000ff0300720c */ /* 0x000fe20003f04300 */
[----:B------:R-:W-:Y:S01]  /*0210*/  IMAD.X R3, RZ, RZ, UR5, P2 ;  /* 0x00000005ff037e24 */ /* 0x000fe200090e06ff */
[----:B------:R-:W-:-:S02]  /*0220*/  ISETP.GT.AND.EX P1, PT, R4, RZ, PT, P1 ;  /* 0x000000ff0400720c */ /* 0x000fc40003f24310 */
[----:B--2---:R-:W-:-:S04]  /*0230*/  LEA R2, P2, R0, UR12, 0x2 ;  /* 0x0000000c00027c11 */ /* 0x004fc8000f8410ff */
[----:B------:R-:W-:-:S05]  /*0240*/  LEA.HI.X R3, R0, UR13, R3, 0x2, P2 ;  /* 0x0000000d00037c11 */ /* 0x000fca00090f1403 */
[----:B-1----:R0:W-:Y:S02]  /*0250*/  @P0 STG.E desc[UR8][R2.64], R5 ;  /* 0x0000000502000986 */ /* 0x0021e4000c101908 */
[----:B------:R-:W-:Y:S05]  /*0260*/  @!P1 EXIT ;  /* 0x000000000000994d */ /* 0x000fea0003800000 */
[----:B------:R-:W-:Y:S01]  /*0270*/  STG.E desc[UR8][R2.64+0x400], R5 ;  /* 0x0004000502007986 */ /* 0x000fe2000c101908 */
[----:B------:R-:W-:Y:S05]  /*0280*/  EXIT ;  /* 0x000000000000794d */ /* 0x000fea0003800000 */
.L_x_57:
        /* <DEDUP_REMOVED lines=15> */
.L_x_65:


//--------------------- .text._ZN3cub18CUB_300001_SM_10006detail8for_each13static_kernelINS2_12policy_hub_t12policy_500_tEmN6thrust24THRUST_300001_SM_1000_NS8cuda_cub20__uninitialized_fill7functorINS7_10device_ptrIfEEfEEEEvT0_T1_ --------------------------
	.section	.text._ZN3cub18CUB_300001_SM_10006detail8for_each13static_kernelINS2_12policy_hub_t12policy_500_tEmN6thrust24THRUST_300001_SM_1000_NS8cuda_cub20__uninitialized_fill7functorINS7_10device_ptrIfEEfEEEEvT0_T1_,"ax",@progbits
	.align	128
        .global         _ZN3cub18CUB_300001_SM_10006detail8for_each13static_kernelINS2_12policy_hub_t12policy_500_tEmN6thrust24THRUST_300001_SM_1000_NS8cuda_cub20__uninitialized_fill7functorINS7_10device_ptrIfEEfEEEEvT0_T1_
        .type           _ZN3cub18CUB_300001_SM_10006detail8for_each13static_kernelINS2_12policy_hub_t12policy_500_tEmN6thrust24THRUST_300001_SM_1000_NS8cuda_cub20__uninitialized_fill7functorINS7_10device_ptrIfEEfEEEEvT0_T1_,@function
        .size           _ZN3cub18CUB_300001_SM_10006detail8for_each13static_kernelINS2_12policy_hub_t12policy_500_tEmN6thrust24THRUST_300001_SM_1000_NS8cuda_cub20__uninitialized_fill7functorINS7_10device_ptrIfEEfEEEEvT0_T1_,(.L_x_66 - _ZN3cub18CUB_300001_SM_10006detail8for_each13static_kernelINS2_12policy_hub_t12policy_500_tEmN6thrust24THRUST_300001_SM_1000_NS8cuda_cub20__uninitialized_fill7functorINS7_10device_ptrIfEEfEEEEvT0_T1_)
        .other          _ZN3cub18CUB_300001_SM_10006detail8for_each13static_kernelINS2_12policy_hub_t12policy_500_tEmN6thrust24THRUST_300001_SM_1000_NS8cuda_cub20__uninitialized_fill7functorINS7_10device_ptrIfEEfEEEEvT0_T1_,@"STO_CUDA_ENTRY STV_DEFAULT"
_ZN3cub18CUB_300001_SM_10006detail8for_each13static_kernelINS2_12policy_hub_t12policy_500_tEmN6thrust24THRUST_300001_SM_1000_NS8cuda_cub20__uninitialized_fill7functorINS7_10device_ptrIfEEfEEEEvT0_T1_:
.text._ZN3cub18CUB_300001_SM_10006detail8for_each13static_kernelINS2_12policy_hub_t12policy_500_tEmN6thrust24THRUST_300001_SM_1000_NS8cuda_cub20__uninitialized_fill7functorINS7_10device_ptrIfEEfEEEEvT0_T1_:
        /* <DEDUP_REMOVED lines=8> */
[----:B------:R-:W-:-:S09]  /*0080*/  UISETP.GE.U32.AND.EX UP0, UPT, UR7, URZ, UPT, UP0 ;  /* 0x000000ff0700728c */ /* 0x000fd2000bf06100 */
[----:B--2---:R-:W-:Y:S05]  /*0090*/  BRA.U !UP0, `(.L_x_58) ;  /* 0x0000000108287547 */ /* 0x004fea000b800000 */
[----:B------:R-:W0:Y:S01]  /*00a0*/  S2R R0, SR_TID.X ;  /* 0x0000000000007919 */ /* 0x000e220000002100 */
[----:B------:R-:W1:Y:S01]  /*00b0*/  LDCU.64 UR6, c[0x0][0x388] ;  /* 0x00007100ff0677ac */ /* 0x000e620008000a00 */
[----:B------:R-:W2:Y:S01]  /*00c0*/  LDC R5, c[0x0][0x390] ;  /* 0x0000e400ff057b82 */ /* 0x000ea20000000800 */
[----:B0-----:R-:W-:-:S05]  /*00d0*/  IADD3 R0, P0, PT, R0, UR4, RZ ;  /* 0x0000000400007c10 */ /* 0x001fca000ff1e0ff */
[----:B------:R-:W-:Y:S01]  /*00e0*/  IMAD.X R3, RZ, RZ, UR5, P0 ;  /* 0x00000005ff037e24 */ /* 0x000fe200080e06ff */
[----:B-1----:R-:W-:-:S04]  /*00f0*/  LEA R2, P0, R0, UR6, 0x2 ;  /* 0x0000000600027c11 */ /* 0x002fc8000f8010ff */
[----:B------:R-:W-:-:S05]  /*0100*/  LEA.HI.X R3, R0, UR7, R3, 0x2, P0 ;  /* 0x0000000700037c11 */ /* 0x000fca00080f1403 */
[----:B--2---:R-:W-:Y:S04]  /*0110*/  STG.E desc[UR8][R2.64], R5 ;  /* 0x0000000502007986 */ /* 0x004fe8000c101908 */
[----:B------:R-:W-:Y:S01]  /*0120*/  STG.E desc[UR8][R2.64+0x400], R5 ;  /* 0x0004000502007986 */ /* 0x000fe2000c101908 */
[----:B------:R-:W-:Y:S05]  /*0130*/  EXIT ;  /* 0x000000000000794d */ /* 0x000fea0003800000 */
.L_x_58:
[----:B------:R-:W0:Y:S01]  /*0140*/  S2R R0, SR_TID.X ;  /* 0x0000000000007919 */ /* 0x000e220000002100 */
[----:B------:R-:W-:Y:S01]  /*0150*/  IMAD.U32 R2, RZ, RZ, UR7 ;  /* 0x00000007ff027e24 */ /* 0x000fe2000f8e00ff */
[----:B------:R-:W1:Y:S01]  /*0160*/  LDCU.64 UR10, c[0x0][0x388] ;  /* 0x00007100ff0a77ac */ /* 0x000e620008000a00 */
[----:B------:R-:W-:Y:S01]  /*0170*/  IMAD.U32 R4, RZ, RZ, UR7 ;  /* 0x00000007ff047e24 */ /* 0x000fe2000f8e00ff */
[----:B0-----:R-:W-:-:S04]  /*0180*/  ISETP.LT.U32.AND P0, PT, R0, UR6, PT ;  /* 0x0000000600007c0c */ /* 0x001fc8000bf01070 */
[----:B------:R-:W-:Y:S01]  /*0190*/  ISETP.GT.U32.AND.EX P0, PT, R2, RZ, PT, P0 ;  /* 0x000000ff0200720c */ /* 0x000fe20003f04100 */
[C---:B------:R-:W-:Y:S01]  /*01a0*/  VIADD R2, R0.reuse, 0x100 ;  /* 0x0000010000027836 */ /* 0x040fe20000000000 */
[----:B------:R-:W-:-:S04]  /*01b0*/  IADD3 R0, P2, PT, R0, UR4, RZ ;  /* 0x0000000400007c10 */ /* 0x000fc8000ff5e0ff */
[----:B------:R-:W-:Y:S01]  /*01c0*/  ISETP.LT.U32.AND P1, PT, R2, UR6, PT ;  /* 0x0000000602007c0c */ /* 0x000fe2000bf21070 */
[----:B------:R-:W-:Y:S01]  /*01d0*/  IMAD.X R3, RZ, RZ, UR5, P2 ;  /* 0x00000005ff037e24 */ /* 0x000fe200090e06ff */
[----:B-1----:R-:W-:Y:S02]  /*01e0*/  LEA R2, P2, R0, UR10, 0x2 ;  /* 0x0000000a00027c11 */ /* 0x002fe4000f8410ff */
[----:B------:R-:W-:Y:S02]  /*01f0*/  ISETP.GT.U32.AND.EX P1, PT, R4, RZ, PT, P1 ;  /* 0x000000ff0400720c */ /* 0x000fe40003f24110 */
[----:B------:R-:W-:Y:S01]  /*0200*/  LEA.HI.X R3, R0, UR11, R3, 0x2, P2 ;  /* 0x0000000b00037c11 */ /* 0x000fe200090f1403 */
[----:B------:R-:W0:Y:S04]  /*0210*/  @P0 LDC R5, c[0x0][0x390] ;  /* 0x0000e400ff050b82 */ /* 0x000e280000000800 */
[----:B0-----:R0:W-:Y:S06]  /*0220*/  @P0 STG.E desc[UR8][R2.64], R5 ;  /* 0x0000000502000986 */ /* 0x0011ec000c101908 */
[----:B------:R-:W-:Y:S05]  /*0230*/  @!P1 EXIT ;  /* 0x000000000000994d */ /* 0x000fea0003800000 */
[----:B0-----:R-:W0:Y:S02]  /*0240*/  LDC R5, c[0x0][0x390] ;  /* 0x0000e400ff057b82 */ /* 0x001e240000000800 */
[----:B0-----:R-:W-:Y:S01]  /*0250*/  STG.E desc[UR8][R2.64+0x400], R5 ;  /* 0x0004000502007986 */ /* 0x001fe2000c101908 */
[----:B------:R-:W-:Y:S05]  /*0260*/  EXIT ;  /* 0x000000000000794d */ /* 0x000fea0003800000 */
.L_x_59:
        /* <DEDUP_REMOVED lines=9> */
.L_x_66:


//--------------------- .text._ZN3cub18CUB_300001_SM_10006detail11EmptyKernelIvEEvv --------------------------
	.section	.text._ZN3cub18CUB_300001_SM_10006detail11EmptyKernelIvEEvv,"ax",@progbits
	.align	128
        .global         _ZN3cub18CUB_300001_SM_10006detail11EmptyKernelIvEEvv
        .type           _ZN3cub18CUB_300001_SM_10006detail11EmptyKernelIvEEvv,@function
        .size           _ZN3cub18CUB_300001_SM_10006detail11EmptyKernelIvEEvv,(.L_x_67 - _ZN3cub18CUB_300001_SM_10006detail11EmptyKernelIvEEvv)
        .other          _ZN3cub18CUB_300001_SM_10006detail11EmptyKernelIvEEvv,@"STO_CUDA_ENTRY STV_DEFAULT"
_ZN3cub18CUB_300001_SM_10006detail11EmptyKernelIvEEvv:
.text._ZN3cub18CUB_300001_SM_10006detail11EmptyKernelIvEEvv:
[----:B------:R-:W-:Y:S01]  /*0000*/  LDC R1, c[0x0][0x37c] ;  /* 0x0000df00ff017b82 */ /* 0x000fe20000000800 */
[----:B------:R-:W-:Y:S05]  /*0010*/  EXIT ;  /* 0x000000000000794d */ /* 0x000fea0003800000 */
.L_x_60:
        /* <DEDUP_REMOVED lines=14> */
.L_x_67:


//--------------------- .nv.shared.reserved.0     --------------------------
	.section	.nv.shared.reserved.0,"aw",@nobits
	.weak		__nv_reservedSMEM_offset_0_alias
	.size		__nv_reservedSMEM_offset_0_alias, 0, 64
	.other		__nv_reservedSMEM_offset_0_alias,@"STO_CUDA_RESERVED_SHARED STV_DEFAULT"
__nv_reservedSMEM_offset_0_alias:
	.zero		0
	.zero		64


//--------------------- .nv.global                --------------------------
	.section	.nv.global,"aw",@nobits
.nv.global:
	.type		_ZN30_INTERNAL_8b0b6b07_4_k_cu_main6thrust24THRUST_300001_SM_1000_NS3seqE,@object
	.size		_ZN30_INTERNAL_8b0b6b07_4_k_cu_main6thrust24THRUST_300001_SM_1000_NS3seqE,(_ZN30_INTERNAL_8b0b6b07_4_k_cu_main4cuda3std3__48in_placeE - _ZN30_INTERNAL_8b0b6b07_4_k_cu_main6thrust24THRUST_300001_SM_1000_NS3seqE)
_ZN30_INTERNAL_8b0b6b07_4_k_cu_main6thrust24THRUST_300001_SM_1000_NS3seqE:
	.zero		1
	.type		_ZN30_INTERNAL_8b0b6b07_4_k_cu_main4cuda3std3__48in_placeE,@object
	.size		_ZN30_INTERNAL_8b0b6b07_4_k_cu_main4cuda3std3__48in_placeE,(_ZN30_INTERNAL_8b0b6b07_4_k_cu_main4cuda3std6ranges3__45__cpo4sizeE - _ZN30_INTERNAL_8b0b6b07_4_k_cu_main4cuda3std3__48in_placeE)
_ZN30_INTERNAL_8b0b6b07_4_k_cu_main4cuda3std3__48in_placeE:
	.zero		1
	.type		_ZN30_INTERNAL_8b0b6b07_4_k_cu_main4cuda3std6ranges3__45__cpo4sizeE,@object
	.size		_ZN30_INTERNAL_8b0b6b07_4_k_cu_main4cuda3std6ranges3__45__cpo4sizeE,(_ZN30_INTERNAL_8b0b6b07_4_k_cu_main6thrust24THRUST_300001_SM_1000_NS12placeholders2_3E - _ZN30_INTERNAL_8b0b6b07_4_k_cu_main4cuda3std6ranges3__45__cpo4sizeE)
_ZN30_INTERNAL_8b0b6b07_4_k_cu_main4cuda3std6ranges3__45__cpo4sizeE:
	.zero		1
	.type		_ZN30_INTERNAL_8b0b6b07_4_k_cu_main6thrust24THRUST_300001_SM_1000_NS12placeholders2_3E,@object
	.size		_ZN30_INTERNAL_8b0b6b07_4_k_cu_main6thrust24THRUST_300001_SM_1000_NS12placeholders2_3E,(_ZN30_INTERNAL_8b0b6b07_4_k_cu_main4cuda3std3__45__cpo6cbeginE - _ZN30_INTERNAL_8b0b6b07_4_k_cu_main6thrust24THRUST_300001_SM_1000_NS12placeholders2_3E)
_ZN30_INTERNAL_8b0b6b07_4_k_cu_main6thrust24THRUST_300001_SM_1000_NS12placeholders2_3E:
	.zero		1
	.type		_ZN30_INTERNAL_8b0b6b07_4_k_cu_main4cuda3std3__45__cpo6cbeginE,@object
	.size		_ZN30_INTERNAL_8b0b6b07_4_k_cu_main4cuda3std3__45__cpo6cbeginE,(_ZN30_INTERNAL_8b0b6b07_4_k_cu_main4cuda3std6ranges3__45__cpo6cbeginE - _ZN30_INTERNAL_8b0b6b07_4_k_cu_main4cuda3std3__45__cpo6cbeginE)
_ZN30_INTERNAL_8b0b6b07_4_k_cu_main4cuda3std3__45__cpo6cbeginE:
	.zero		1
	.type		_ZN30_INTERNAL_8b0b6b07_4_k_cu_main4cuda3std6ranges3__45__cpo6cbeginE,@object
	.size		_ZN30_INTERNAL_8b0b6b07_4_k_cu_main4cuda3std6ranges3__45__cpo6cbeginE,(_ZN30_INTERNAL_8b0b6b07_4_k_cu_main6thrust24THRUST_300001_SM_1000_NS12placeholders2_7E - _ZN30_INTERNAL_8b0b6b07_4_k_cu_main4cuda3std6ranges3__45__cpo6cbeginE)
_ZN30_INTERNAL_8b0b6b07_4_k_cu_main4cuda3std6ranges3__45__cpo6cbeginE:
	.zero		1
	.type		_ZN30_INTERNAL_8b0b6b07_4_k_cu_main6thrust24THRUST_300001_SM_1000_NS12placeholders2_7E,@object
	.size		_ZN30_INTERNAL_8b0b6b07_4_k_cu_main6thrust24THRUST_300001_SM_1000_NS12placeholders2_7E,(_ZN30_INTERNAL_8b0b6b07_4_k_cu_main4cuda3std3__45__cpo7crbeginE - _ZN30_INTERNAL_8b0b6b07_4_k_cu_main6thrust24THRUST_300001_SM_1000_NS12placeholders2_7E)
_ZN30_INTERNAL_8b0b6b07_4_k_cu_main6thrust24THRUST_300001_SM_1000_NS12placeholders2_7E:
	.zero		1
	.type		_ZN30_INTERNAL_8b0b6b07_4_k_cu_main4cuda3std3__45__cpo7crbeginE,@object
	.size		_ZN30_INTERNAL_8b0b6b07_4_k_cu_main4cuda3std3__45__cpo7crbeginE,(_ZN30_INTERNAL_8b0b6b07_4_k_cu_main4cuda3std6ranges3__45__cpo4nextE - _ZN30_INTERNAL_8b0b6b07_4_k_cu_main4cuda3std3__45__cpo7crbeginE)
_ZN30_INTERNAL_8b0b6b07_4_k_cu_main4cuda3std3__45__cpo7crbeginE:
	.zero		1
	.type		_ZN30_INTERNAL_8b0b6b07_4_k_cu_main4cuda3std6ranges3__45__cpo4nextE,@object
	.size		_ZN30_INTERNAL_8b0b6b07_4_k_cu_main4cuda3std6ranges3__45__cpo4nextE,(_ZN30_INTERNAL_8b0b6b07_4_k_cu_main4cuda3std6ranges3__45__cpo4swapE - _ZN30_INTERNAL_8b0b6b07_4_k_cu_main4cuda3std6ranges3__45__cpo4nextE)
_ZN30_INTERNAL_8b0b6b07_4_k_cu_main4cuda3std6ranges3__45__cpo4nextE:
	.zero		1
	.type		_ZN30_INTERNAL_8b0b6b07_4_k_cu_main4cuda3std6ranges3__45__cpo4swapE,@object
	.size		_ZN30_INTERNAL_8b0b6b07_4_k_cu_main4cuda3std6ranges3__45__cpo4swapE,(_ZN30_INTERNAL_8b0b6b07_4_k_cu_main6thrust24THRUST_300001_SM_1000_NS8cuda_cub10par_nosyncE - _ZN30_INTERNAL_8b0b6b07_4_k_cu_main4cuda3std6ranges3__45__cpo4swapE)
_ZN30_INTERNAL_8b0b6b07_4_k_cu_main4cuda3std6ranges3__45__cpo4swapE:
	.zero		1
	.type		_ZN30_INTERNAL_8b0b6b07_4_k_cu_main6thrust24THRUST_300001_SM_1000_NS8cuda_cub10par_nosyncE,@object
	.size		_ZN30_INTERNAL_8b0b6b07_4_k_cu_main6thrust24THRUST_300001_SM_1000_NS8cuda_cub10par_nosyncE,(_ZN30_INTERNAL_8b0b6b07_4_k_cu_main6thrust24THRUST_300001_SM_1000_NS12placeholders2_9E - _ZN30_INTERNAL_8b0b6b07_4_k_cu_main6thrust24THRUST_300001_SM_1000_NS8cuda_cub10par_nosyncE)
_ZN30_INTERNAL_8b0b6b07_4_k_cu_main6thrust24THRUST_300001_SM_1000_NS8cuda_cub10par_nosyncE:
	.zero		1
	.type		_ZN30_INTERNAL_8b0b6b07_4_k_cu_main6thrust24THRUST_300001_SM_1000_NS12placeholders2_9E,@object
	.size		_ZN30_INTERNAL_8b0b6b07_4_k_cu_main6thrust24THRUST_300001_SM_1000_NS12placeholders2_9E,(_ZN30_INTERNAL_8b0b6b07_4_k_cu_main4cuda3std3__432_GLOBAL__N__8b0b6b07_4_k_cu_main6ignoreE - _ZN30_INTERNAL_8b0b6b07_4_k_cu_main6thrust24THRUST_300001_SM_1000_NS12placeholders2_9E)
_ZN30_INTERNAL_8b0b6b07_4_k_cu_main6thrust24THRUST_300001_SM_1000_NS12placeholders2_9E:
	.zero		1
	.type		_ZN30_INTERNAL_8b0b6b07_4_k_cu_main4cuda3std3__432_GLOBAL__N__8b0b6b07_4_k_cu_main6ignoreE,@object
	.size		_ZN30_INTERNAL_8b0b6b07_4_k_cu_main4cuda3std3__432_GLOBAL__N__8b0b6b07_4_k_cu_main6ignoreE,(_ZN30_INTERNAL_8b0b6b07_4_k_cu_main4cuda3std6ranges3__45__cpo4dataE - _ZN30_INTERNAL_8b0b6b07_4_k_cu_main4cuda3std3__432_GLOBAL__N__8b0b6b07_4_k_cu_main6ignoreE)
_ZN30_INTERNAL_8b0b6b07_4_k_cu_main4cuda3std3__432_GLOBAL__N__8b0b6b07_4_k_cu_main6ignoreE:
	.zero		1
	.type		_ZN30_INTERNAL_8b0b6b07_4_k_cu_main4cuda3std6ranges3__45__cpo4dataE,@object
	.size		_ZN30_INTERNAL_8b0b6b07_4_k_cu_main4cuda3std6ranges3__45__cpo4dataE,(_ZN30_INTERNAL_8b0b6b07_4_k_cu_main6thrust24THRUST_300001_SM_1000_NS12placeholders2_1E - _ZN30_INTERNAL_8b0b6b07_4_k_cu_main4cuda3std6ranges3__45__cpo4dataE)
_ZN30_INTERNAL_8b0b6b07_4_k_cu_main4cuda3std6ranges3__45__cpo4dataE:
	.zero		1
	.type		_ZN30_INTERNAL_8b0b6b07_4_k_cu_main6thrust24THRUST_300001_SM_1000_NS12placeholders2_1E,@object
	.size		_ZN30_INTERNAL_8b0b6b07_4_k_cu_main6thrust24THRUST_300001_SM_1000_NS12placeholders2_1E,(_ZN30_INTERNAL_8b0b6b07_4_k_cu_main4cuda3std3__45__cpo5beginE - _ZN30_INTERNAL_8b0b6b07_4_k_cu_main6thrust24THRUST_300001_SM_1000_NS12placeholders2_1E)
_ZN30_INTERNAL_8b0b6b07_4_k_cu_main6thrust24THRUST_300001_SM_1000_NS12placeholders2_1E:
	.zero		1
	.type		_ZN30_INTERNAL_8b0b6b07_4_k_cu_main4cuda3std3__45__cpo5beginE,@object
	.size		_ZN30_INTERNAL_8b0b6b07_4_k_cu_main4cuda3std3__45__cpo5beginE,(_ZN30_INTERNAL_8b0b6b07_4_k_cu_main4cuda3std6ranges3__45__cpo5beginE - _ZN30_INTERNAL_8b0b6b07_4_k_cu_main4cuda3std3__45__cpo5beginE)
_ZN30_INTERNAL_8b0b6b07_4_k_cu_main4cuda3std3__45__cpo5beginE:
	.zero		1
	.type		_ZN30_INTERNAL_8b0b6b07_4_k_cu_main4cuda3std6ranges3__45__cpo5beginE,@object
	.size		_ZN30_INTERNAL_8b0b6b07_4_k_cu_main4cuda3std6ranges3__45__cpo5beginE,(_ZN30_INTERNAL_8b0b6b07_4_k_cu_main6thrust24THRUST_300001_SM_1000_NS12placeholders2_5E - _ZN30_INTERNAL_8b0b6b07_4_k_cu_main4cuda3std6ranges3__45__cpo5beginE)
_ZN30_INTERNAL_8b0b6b07_4_k_cu_main4cuda3std6ranges3__45__cpo5beginE:
	.zero		1
	.type		_ZN30_INTERNAL_8b0b6b07_4_k_cu_main6thrust24THRUST_300001_SM_1000_NS12placeholders2_5E,@object
	.size		_ZN30_INTERNAL_8b0b6b07_4_k_cu_main6thrust24THRUST_300001_SM_1000_NS12placeholders2_5E,(_ZN30_INTERNAL_8b0b6b07_4_k_cu_main4cuda3std3__45__cpo6rbeginE - _ZN30_INTERNAL_8b0b6b07_4_k_cu_main6thrust24THRUST_300001_SM_1000_NS12placeholders2_5E)
_ZN30_INTERNAL_8b0b6b07_4_k_cu_main6thrust24THRUST_300001_SM_1000_NS12placeholders2_5E:
	.zero		1
	.type		_ZN30_INTERNAL_8b0b6b07_4_k_cu_main4cuda3std3__45__cpo6rbeginE,@object
	.size		_ZN30_INTERNAL_8b0b6b07_4_k_cu_main4cuda3std3__45__cpo6rbeginE,(_ZN30_INTERNAL_8b0b6b07_4_k_cu_main4cuda3std6ranges3__45__cpo7advanceE - _ZN30_INTERNAL_8b0b6b07_4_k_cu_main4cuda3std3__45__cpo6rbeginE)
_ZN30_INTERNAL_8b0b6b07_4_k_cu_main4cuda3std3__45__cpo6rbeginE:
	.zero		1
	.type		_ZN30_INTERNAL_8b0b6b07_4_k_cu_main4cuda3std6ranges3__45__cpo7advanceE,@object
	.size		_ZN30_INTERNAL_8b0b6b07_4_k_cu_main4cuda3std6ranges3__45__cpo7advanceE,(_ZN30_INTERNAL_8b0b6b07_4_k_cu_main4cuda3std3__47nulloptE - _ZN30_INTERNAL_8b0b6b07_4_k_cu_main4cuda3std6ranges3__45__cpo7advanceE)
_ZN30_INTERNAL_8b0b6b07_4_k_cu_main4cuda3std6ranges3__45__cpo7advanceE:
	.zero		1
	.type		_ZN30_INTERNAL_8b0b6b07_4_k_cu_main4cuda3std3__47nulloptE,@object
	.size		_ZN30_INTERNAL_8b0b6b07_4_k_cu_main4cuda3std3__47nulloptE,(_ZN30_INTERNAL_8b0b6b07_4_k_cu_main4cuda3std6ranges3__45__cpo8distanceE - _ZN30_INTERNAL_8b0b6b07_4_k_cu_main4cuda3std3__47nulloptE)
_ZN30_INTERNAL_8b0b6b07_4_k_cu_main4cuda3std3__47nulloptE:
	.zero		1
	.type		_ZN30_INTERNAL_8b0b6b07_4_k_cu_main4cuda3std6ranges3__45__cpo8distanceE,@object
	.size		_ZN30_INTERNAL_8b0b6b07_4_k_cu_main4cuda3std6ranges3__45__cpo8distanceE,(_ZN30_INTERNAL_8b0b6b07_4_k_cu_main6thrust24THRUST_300001_SM_1000_NS12placeholders3_10E - _ZN30_INTERNAL_8b0b6b07_4_k_cu_main4cuda3std6ranges3__45__cpo8distanceE)
_ZN30_INTERNAL_8b0b6b07_4_k_cu_main4cuda3std6ranges3__45__cpo8distanceE:
	.zero		1
	.type		_ZN30_INTERNAL_8b0b6b07_4_k_cu_main6thrust24THRUST_300001_SM_1000_NS12placeholders3_10E,@object
	.size		_ZN30_INTERNAL_8b0b6b07_4_k_cu_main6thrust24THRUST_300001_SM_1000_NS12placeholders3_10E,(_ZN30_INTERNAL_8b0b6b07_4_k_cu_main4cuda3std3__419piecewise_constructE - _ZN30_INTERNAL_8b0b6b07_4_k_cu_main6thrust24THRUST_300001_SM_1000_NS12placeholders3_10E)
_ZN30_INTERNAL_8b0b6b07_4_k_cu_main6thrust24THRUST_300001_SM_1000_NS12placeholders3_10E:
	.zero		1
	.type		_ZN30_INTERNAL_8b0b6b07_4_k_cu_main4cuda3std3__419piecewise_constructE,@object
	.size		_ZN30_INTERNAL_8b0b6b07_4_k_cu_main4cuda3std3__419piecewise_constructE,(_ZN30_INTERNAL_8b0b6b07_4_k_cu_main4cuda3std6ranges3__45__cpo5cdataE - _ZN30_INTERNAL_8b0b6b07_4_k_cu_main4cuda3std3__419piecewise_constructE)
_ZN30_INTERNAL_8b0b6b07_4_k_cu_main4cuda3std3__419piecewise_constructE:
	.zero		1
	.type		_ZN30_INTERNAL_8b0b6b07_4_k_cu_main4cuda3std6ranges3__45__cpo5cdataE,@object
	.size		_ZN30_INTERNAL_8b0b6b07_4_k_cu_main4cuda3std6ranges3__45__cpo5cdataE,(_ZN30_INTERNAL_8b0b6b07_4_k_cu_main6thrust24THRUST_300001_SM_1000_NS12placeholders2_2E - _ZN30_INTERNAL_8b0b6b07_4_k_cu_main4cuda3std6ranges3__45__cpo5cdataE)
_ZN30_INTERNAL_8b0b6b07_4_k_cu_main4cuda3std6ranges3__45__cpo5cdataE:
	.zero		1
	.type		_ZN30_INTERNAL_8b0b6b07_4_k_cu_main6thrust24THRUST_300001_SM_1000_NS12placeholders2_2E,@object
	.size		_ZN30_INTERNAL_8b0b6b07_4_k_cu_main6thrust24THRUST_300001_SM_1000_NS12placeholders2_2E,(_ZN30_INTERNAL_8b0b6b07_4_k_cu_main4cuda3std3__45__cpo3endE - _ZN30_INTERNAL_8b0b6b07_4_k_cu_main6thrust24THRUST_300001_SM_1000_NS12placeholders2_2E)
_ZN30_INTERNAL_8b0b6b07_4_k_cu_main6thrust24THRUST_300001_SM_1000_NS12placeholders2_2E:
	.zero		1
	.type		_ZN30_INTERNAL_8b0b6b07_4_k_cu_main4cuda3std3__45__cpo3endE,@object
	.size		_ZN30_INTERNAL_8b0b6b07_4_k_cu_main4cuda3std3__45__cpo3endE,(_ZN30_INTERNAL_8b0b6b07_4_k_cu_main4cuda3std6ranges3__45__cpo3endE - _ZN30_INTERNAL_8b0b6b07_4_k_cu_main4cuda3std3__45__cpo3endE)
_ZN30_INTERNAL_8b0b6b07_4_k_cu_main4cuda3std3__45__cpo3endE:
	.zero		1
	.type		_ZN30_INTERNAL_8b0b6b07_4_k_cu_main4cuda3std6ranges3__45__cpo3endE,@object
	.size		_ZN30_INTERNAL_8b0b6b07_4_k_cu_main4cuda3std6ranges3__45__cpo3endE,(_ZN30_INTERNAL_8b0b6b07_4_k_cu_main6thrust24THRUST_300001_SM_1000_NS12placeholders2_6E - _ZN30_INTERNAL_8b0b6b07_4_k_cu_main4cuda3std6ranges3__45__cpo3endE)
_ZN30_INTERNAL_8b0b6b07_4_k_cu_main4cuda3std6ranges3__45__cpo3endE:
	.zero		1
	.type		_ZN30_INTERNAL_8b0b6b07_4_k_cu_main6thrust24THRUST_300001_SM_1000_NS12placeholders2_6E,@object
	.size		_ZN30_INTERNAL_8b0b6b07_4_k_cu_main6thrust24THRUST_300001_SM_1000_NS12placeholders2_6E,(_ZN30_INTERNAL_8b0b6b07_4_k_cu_main4cuda3std3__45__cpo4rendE - _ZN30_INTERNAL_8b0b6b07_4_k_cu_main6thrust24THRUST_300001_SM_1000_NS12placeholders2_6E)
_ZN30_INTERNAL_8b0b6b07_4_k_cu_main6thrust24THRUST_300001_SM_1000_NS12placeholders2_6E:
	.zero		1
	.type		_ZN30_INTERNAL_8b0b6b07_4_k_cu_main4cuda3std3__45__cpo4rendE,@object
	.size		_ZN30_INTERNAL_8b0b6b07_4_k_cu_main4cuda3std3__45__cpo4rendE,(_ZN30_INTERNAL_8b0b6b07_4_k_cu_main4cuda3std6ranges3__45__cpo9iter_swapE - _ZN30_INTERNAL_8b0b6b07_4_k_cu_main4cuda3std3__45__cpo4rendE)
_ZN30_INTERNAL_8b0b6b07_4_k_cu_main4cuda3std3__45__cpo4rendE:
	.zero		1
	.type		_ZN30_INTERNAL_8b0b6b07_4_k_cu_main4cuda3std6ranges3__45__cpo9iter_swapE,@object
	.size		_ZN30_INTERNAL_8b0b6b07_4_k_cu_main4cuda3std6ranges3__45__cpo9iter_swapE,(_ZN30_INTERNAL_8b0b6b07_4_k_cu_main4cuda3std3__48unexpectE - _ZN30_INTERNAL_8b0b6b07_4_k_cu_main4cuda3std6ranges3__45__cpo9iter_swapE)
_ZN30_INTERNAL_8b0b6b07_4_k_cu_main4cuda3std6ranges3__45__cpo9iter_swapE:
	.zero		1
	.type		_ZN30_INTERNAL_8b0b6b07_4_k_cu_main4cuda3std3__48unexpectE,@object
	.size		_ZN30_INTERNAL_8b0b6b07_4_k_cu_main4cuda3std3__48unexpectE,(_ZN30_INTERNAL_8b0b6b07_4_k_cu_main6thrust24THRUST_300001_SM_1000_NS8cuda_cub3parE - _ZN30_INTERNAL_8b0b6b07_4_k_cu_main4cuda3std3__48unexpectE)
_ZN30_INTERNAL_8b0b6b07_4_k_cu_main4cuda3std3__48unexpectE:
	.zero		1
	.type		_ZN30_INTERNAL_8b0b6b07_4_k_cu_main6thrust24THRUST_300001_SM_1000_NS8cuda_cub3parE,@object
	.size		_ZN30_INTERNAL_8b0b6b07_4_k_cu_main6thrust24THRUST_300001_SM_1000_NS8cuda_cub3parE,(_ZN30_INTERNAL_8b0b6b07_4_k_cu_main6thrust24THRUST_300001_SM_1000_NS12placeholders2_4E - _ZN30_INTERNAL_8b0b6b07_4_k_cu_main6thrust24THRUST_300001_SM_1000_NS8cuda_cub3parE)
_ZN30_INTERNAL_8b0b6b07_4_k_cu_main6thrust24THRUST_300001_SM_1000_NS8cuda_cub3parE:
	.zero		1
	.type		_ZN30_INTERNAL_8b0b6b07_4_k_cu_main6thrust24THRUST_300001_SM_1000_NS12placeholders2_4E,@object
	.size		_ZN30_INTERNAL_8b0b6b07_4_k_cu_main6thrust24THRUST_300001_SM_1000_NS12placeholders2_4E,(_ZN30_INTERNAL_8b0b6b07_4_k_cu_main4cuda3std3__45__cpo4cendE - _ZN30_INTERNAL_8b0b6b07_4_k_cu_main6thrust24THRUST_300001_SM_1000_NS12placeholders2_4E)
_ZN30_INTERNAL_8b0b6b07_4_k_cu_main6thrust24THRUST_300001_SM_1000_NS12placeholders2_4E:
	.zero		1
	.type		_ZN30_INTERNAL_8b0b6b07_4_k_cu_main4cuda3std3__45__cpo4cendE,@object
	.size		_ZN30_INTERNAL_8b0b6b07_4_k_cu_main4cuda3std3__45__cpo4cendE,(_ZN30_INTERNAL_8b0b6b07_4_k_cu_main4cuda3std6ranges3__45__cpo4cendE - _ZN30_INTERNAL_8b0b6b07_4_k_cu_main4cuda3std3__45__cpo4cendE)
_ZN30_INTERNAL_8b0b6b07_4_k_cu_main4cuda3std3__45__cpo4cendE:
	.zero		1
	.type		_ZN30_INTERNAL_8b0b6b07_4_k_cu_main4cuda3std6ranges3__45__cpo4cendE,@object
	.size		_ZN30_INTERNAL_8b0b6b07_4_k_cu_main4cuda3std6ranges3__45__cpo4cendE,(_ZN30_INTERNAL_8b0b6b07_4_k_cu_main4cuda3std3__420unreachable_sentinelE - _ZN30_INTERNAL_8b0b6b07_4_k_cu_main4cuda3std6ranges3__45__cpo4cendE)
_ZN30_INTERNAL_8b0b6b07_4_k_cu_main4cuda3std6ranges3__45__cpo4cendE:
	.zero		1
	.type		_ZN30_INTERNAL_8b0b6b07_4_k_cu_main4cuda3std3__420unreachable_sentinelE,@object
	.size		_ZN30_INTERNAL_8b0b6b07_4_k_cu_main4cuda3std3__420unreachable_sentinelE,(_ZN30_INTERNAL_8b0b6b07_4_k_cu_main4cuda3std6ranges3__45__cpo5ssizeE - _ZN30_INTERNAL_8b0b6b07_4_k_cu_main4cuda3std3__420unreachable_sentinelE)
_ZN30_INTERNAL_8b0b6b07_4_k_cu_main4cuda3std3__420unreachable_sentinelE:
	.zero		1
	.type		_ZN30_INTERNAL_8b0b6b07_4_k_cu_main4cuda3std6ranges3__45__cpo5ssizeE,@object
	.size		_ZN30_INTERNAL_8b0b6b07_4_k_cu_main4cuda3std6ranges3__45__cpo5ssizeE,(_ZN30_INTERNAL_8b0b6b07_4_k_cu_main6thrust24THRUST_300001_SM_1000_NS12placeholders2_8E - _ZN30_INTERNAL_8b0b6b07_4_k_cu_main4cuda3std6ranges3__45__cpo5ssizeE)
_ZN30_INTERNAL_8b0b6b07_4_k_cu_main4cuda3std6ranges3__45__cpo5ssizeE:
	.zero		1
	.type		_ZN30_INTERNAL_8b0b6b07_4_k_cu_main6thrust24THRUST_300001_SM_1000_NS12placeholders2_8E,@object
	.size		_ZN30_INTERNAL_8b0b6b07_4_k_cu_main6thrust24THRUST_300001_SM_1000_NS12placeholders2_8E,(_ZN30_INTERNAL_8b0b6b07_4_k_cu_main4cuda3std3__45__cpo5crendE - _ZN30_INTERNAL_8b0b6b07_4_k_cu_main6thrust24THRUST_300001_SM_1000_NS12placeholders2_8E)
_ZN30_INTERNAL_8b0b6b07_4_k_cu_main6thrust24THRUST_300001_SM_1000_NS12placeholders2_8E:
	.zero		1
	.type		_ZN30_INTERNAL_8b0b6b07_4_k_cu_main4cuda3std3__45__cpo5crendE,@object
	.size		_ZN30_INTERNAL_8b0b6b07_4_k_cu_main4cuda3std3__45__cpo5crendE,(_ZN30_INTERNAL_8b0b6b07_4_k_cu_main4cuda3std6ranges3__45__cpo4prevE - _ZN30_INTERNAL_8b0b6b07_4_k_cu_main4cuda3std3__45__cpo5crendE)
_ZN30_INTERNAL_8b0b6b07_4_k_cu_main4cuda3std3__45__cpo5crendE:
	.zero		1
	.type		_ZN30_INTERNAL_8b0b6b07_4_k_cu_main4cuda3std6ranges3__45__cpo4prevE,@object
	.size		_ZN30_INTERNAL_8b0b6b07_4_k_cu_main4cuda3std6ranges3__45__cpo4prevE,(_ZN30_INTERNAL_8b0b6b07_4_k_cu_main4cuda3std6ranges3__45__cpo9iter_moveE - _ZN30_INTERNAL_8b0b6b07_4_k_cu_main4cuda3std6ranges3__45__cpo4prevE)
_ZN30_INTERNAL_8b0b6b07_4_k_cu_main4cuda3std6ranges3__45__cpo4prevE:
	.zero		1
	.type		_ZN30_INTERNAL_8b0b6b07_4_k_cu_main4cuda3std6ranges3__45__cpo9iter_moveE,@object
	.size		_ZN30_INTERNAL_8b0b6b07_4_k_cu_main4cuda3std6ranges3__45__cpo9iter_moveE,(_ZN30_INTERNAL_8b0b6b07_4_k_cu_main6thrust24THRUST_300001_SM_1000_NS6system6detail10sequential3seqE - _ZN30_INTERNAL_8b0b6b07_4_k_cu_main4cuda3std6ranges3__45__cpo9iter_moveE)
_ZN30_INTERNAL_8b0b6b07_4_k_cu_main4cuda3std6ranges3__45__cpo9iter_moveE:
	.zero		1
	.type		_ZN30_INTERNAL_8b0b6b07_4_k_cu_main6thrust24THRUST_300001_SM_1000_NS6system6detail10sequential3seqE,@object
	.size		_ZN30_INTERNAL_8b0b6b07_4_k_cu_main6thrust24THRUST_300001_SM_1000_NS6system6detail10sequential3seqE,(.L_31 - _ZN30_INTERNAL_8b0b6b07_4_k_cu_main6thrust24THRUST_300001_SM_1000_NS6system6detail10sequential3seqE)
_ZN30_INTERNAL_8b0b6b07_4_k_cu_main6thrust24THRUST_300001_SM_1000_NS6system6detail10sequential3seqE:
	.zero		1
.L_31:


//--------------------- .nv.constant0._ZN3cub18CUB_300001_SM_10006detail9transform16transform_kernelINS2_10policy_hubILb1EN4cuda3std3__45tupleIJN6thrust24THRUST_300001_SM_1000_NS12zip_iteratorINS8_IJNSA_6detail15normal_iteratorINSA_10device_ptrIfEEEESG_SG_SG_EEEEEEEEE10policy1000El18arbitrary_functor1NSB_INS8_IJSG_SG_SG_EEEEEJSI_EEEvT0_iT1_T2_DpNS2_10kernel_argIT3_EE --------------------------
	.section	.nv.constant0._ZN3cub18CUB_300001_SM_10006detail9transform16transform_kernelINS2_10policy_hubILb1EN4cuda3std3__45tupleIJN6thrust24THRUST_300001_SM_1000_NS12zip_iteratorINS8_IJNSA_6detail15normal_iteratorINSA_10device_ptrIfEEEESG_SG_SG_EEEEEEEEE10policy1000El18arbitrary_functor1NSB_INS8_IJSG_SG_SG_EEEEEJSI_EEEvT0_iT1_T2_DpNS2_10kernel_argIT3_EE,"a",@progbits
	.sectionflags	@""
	.align	4
.nv.constant0._ZN3cub18CUB_300001_SM_10006detail9transform16transform_kernelINS2_10policy_hubILb1EN4cuda3std3__45tupleIJN6thrust24THRUST_300001_SM_1000_NS12zip_iteratorINS8_IJNSA_6detail15normal_iteratorINSA_10device_ptrIfEEEESG_SG_SG_EEEEEEEEE10policy1000El18arbitrary_functor1NSB_INS8_IJSG_SG_SG_EEEEEJSI_EEEvT0_iT1_T2_DpNS2_10kernel_argIT3_EE:
	.zero		968


//--------------------- .nv.constant0._ZN3cub18CUB_300001_SM_10006detail9transform16transform_kernelINS2_10policy_hubILb1EN4cuda3std3__45tupleIJN6thrust24THRUST_300001_SM_1000_NS12zip_iteratorINS8_IJNSA_6detail15normal_iteratorINSA_10device_ptrIfEEEESG_SG_SG_EEEEEEEEE10policy1000Ei18arbitrary_functor1NSB_INS8_IJSG_SG_SG_EEEEEJSI_EEEvT0_iT1_T2_DpNS2_10kernel_argIT3_EE --------------------------
	.section	.nv.constant0._ZN3cub18CUB_300001_SM_10006detail9transform16transform_kernelINS2_10policy_hubILb1EN4cuda3std3__45tupleIJN6thrust24THRUST_300001_SM_1000_NS12zip_iteratorINS8_IJNSA_6detail15normal_iteratorINSA_10device_ptrIfEEEESG_SG_SG_EEEEEEEEE10policy1000Ei18arbitrary_functor1NSB_INS8_IJSG_SG_SG_EEEEEJSI_EEEvT0_iT1_T2_DpNS2_10kernel_argIT3_EE,"a",@progbits
	.sectionflags	@""
	.align	4
.nv.constant0._ZN3cub18CUB_300001_SM_10006detail9transform16transform_kernelINS2_10policy_hubILb1EN4cuda3std3__45tupleIJN6thrust24THRUST_300001_SM_1000_NS12zip_iteratorINS8_IJNSA_6detail15normal_iteratorINSA_10device_ptrIfEEEESG_SG_SG_EEEEEEEEE10policy1000Ei18arbitrary_functor1NSB_INS8_IJSG_SG_SG_EEEEEJSI_EEEvT0_iT1_T2_DpNS2_10kernel_argIT3_EE:
	.zero		968


//--------------------- .nv.constant0._ZN3cub18CUB_300001_SM_10006detail8for_each13static_kernelINS2_12policy_hub_t12policy_500_tElN6thrust24THRUST_300001_SM_1000_NS8cuda_cub20__uninitialized_copy7functorINS7_6detail15normal_iteratorINS7_10device_ptrIfEEEENS7_7pointerIfNS8_3tagENS7_11use_defaultESI_EEEEEEvT0_T1_ --------------------------
	.section	.nv.constant0._ZN3cub18CUB_300001_SM_10006detail8for_each13static_kernelINS2_12policy_hub_t12policy_500_tElN6thrust24THRUST_300001_SM_1000_NS8cuda_cub20__uninitialized_copy7functorINS7_6detail15normal_iteratorINS7_10device_ptrIfEEEENS7_7pointerIfNS8_3tagENS7_11use_defaultESI_EEEEEEvT0_T1_,"a",@progbits
	.sectionflags	@""
	.align	4
.nv.constant0._ZN3cub18CUB_300001_SM_10006detail8for_each13static_kernelINS2_12policy_hub_t12policy_500_tElN6thrust24THRUST_300001_SM_1000_NS8cuda_cub20__uninitialized_copy7functorINS7_6detail15normal_iteratorINS7_10device_ptrIfEEEENS7_7pointerIfNS8_3tagENS7_11use_defaultESI_EEEEEEvT0_T1_:
	.zero		920


//--------------------- .nv.constant0._ZN3cub18CUB_300001_SM_10006detail8for_each13static_kernelINS2_12policy_hub_t12policy_500_tElN6thrust24THRUST_300001_SM_1000_NS8cuda_cub10__tabulate7functorINS7_6detail15normal_iteratorINS7_10device_ptrIfEEEENS7_6system6detail7generic6detail22compute_sequence_valueIdvEElEEEEvT0_T1_ --------------------------
	.section	.nv.constant0._ZN3cub18CUB_300001_SM_10006detail8for_each13static_kernelINS2_12policy_hub_t12policy_500_tElN6thrust24THRUST_300001_SM_1000_NS8cuda_cub10__tabulate7functorINS7_6detail15normal_iteratorINS7_10device_ptrIfEEEENS7_6system6detail7generic6detail22compute_sequence_valueIdvEElEEEEvT0_T1_,"a",@progbits
	.sectionflags	@""
	.align	4
.nv.constant0._ZN3cub18CUB_300001_SM_10006detail8for_each13static_kernelINS2_12policy_hub_t12policy_500_tElN6thrust24THRUST_300001_SM_1000_NS8cuda_cub10__tabulate7functorINS7_6detail15normal_iteratorINS7_10device_ptrIfEEEENS7_6system6detail7generic6detail22compute_sequence_valueIdvEElEEEEvT0_T1_:
	.zero		928


//--------------------- .nv.constant0._ZN3cub18CUB_300001_SM_10006detail8for_each13static_kernelINS2_12policy_hub_t12policy_500_tElN6thrust24THRUST_300001_SM_1000_NS8cuda_cub6__fill7functorINS7_6detail15normal_iteratorINS7_10device_ptrIfEEEEdEEEEvT0_T1_ --------------------------
	.section	.nv.constant0._ZN3cub18CUB_300001_SM_10006detail8for_each13static_kernelINS2_12policy_hub_t12policy_500_tElN6thrust24THRUST_300001_SM_1000_NS8cuda_cub6__fill7functorINS7_6detail15normal_iteratorINS7_10device_ptrIfEEEEdEEEEvT0_T1_,"a",@progbits
	.sectionflags	@""
	.align	4
.nv.constant0._ZN3cub18CUB_300001_SM_10006detail8for_each13static_kernelINS2_12policy_hub_t12policy_500_tElN6thrust24THRUST_300001_SM_1000_NS8cuda_cub6__fill7functorINS7_6detail15normal_iteratorINS7_10device_ptrIfEEEEdEEEEvT0_T1_:
	.zero		920


//--------------------- .nv.constant0._ZN3cub18CUB_300001_SM_10006detail8for_each13static_kernelINS2_12policy_hub_t12policy_500_tEmN6thrust24THRUST_300001_SM_1000_NS8cuda_cub20__uninitialized_fill7functorINS7_10device_ptrIfEEfEEEEvT0_T1_ --------------------------
	.section	.nv.constant0._ZN3cub18CUB_300001_SM_10006detail8for_each13static_kernelINS2_12policy_hub_t12policy_500_tEmN6thrust24THRUST_300001_SM_1000_NS8cuda_cub20__uninitialized_fill7functorINS7_10device_ptrIfEEfEEEEvT0_T1_,"a",@progbits
	.sectionflags	@""
	.align	4
.nv.constant0._ZN3cub18CUB_300001_SM_10006detail8for_each13static_kernelINS2_12policy_hub_t12policy_500_tEmN6thrust24THRUST_300001_SM_1000_NS8cuda_cub20__uninitialized_fill7functorINS7_10device_ptrIfEEfEEEEvT0_T1_:
	.zero		920


//--------------------- .nv.constant0._ZN3cub18CUB_300001_SM_10006detail11EmptyKernelIvEEvv --------------------------
	.section	.nv.constant0._ZN3cub18CUB_300001_SM_10006detail11EmptyKernelIvEEvv,"a",@progbits
	.sectionflags	@""
	.align	4
.nv.constant0._ZN3cub18CUB_300001_SM_10006detail11EmptyKernelIvEEvv:
	.zero		896


//--------------------- SYMBOLS --------------------------

	.type		.nv.reservedSmem.offset0,@object
	.size		.nv.reservedSmem.offset0,0x4
